def matmul_kernel(
    a_ptr,
    b_ptr,
    c_ptr,
    M,
    N,
    K,
    stride_am,
    stride_ak,
    stride_bk,
    stride_bn,
    stride_cm,
    stride_cn,
    BLOCK_M: tl.constexpr,
    BLOCK_N: tl.constexpr,
    BLOCK_K: tl.constexpr,
    GROUP_M: tl.constexpr,
):
    pid = tl.program_id(axis=0)
    num_pid_m = tl.cdiv(M, BLOCK_M)
    num_pid_n = tl.cdiv(N, BLOCK_N)
    num_pid_in_group = GROUP_M * num_pid_n
    group_id = pid // num_pid_in_group
    first_pid_m = group_id * GROUP_M
    group_size_m = min(num_pid_m - first_pid_m, GROUP_M)
    pid_m = first_pid_m + ((pid % num_pid_in_group) % group_size_m)
    pid_n = (pid % num_pid_in_group) // group_size_m

    offs_am = (pid_m * BLOCK_M + tl.arange(0, BLOCK_M)) % M
    offs_bn = (pid_n * BLOCK_N + tl.arange(0, BLOCK_N)) % N
    offs_k = tl.arange(0, BLOCK_K)
    a_ptrs = a_ptr + offs_am[:, None] * stride_am + offs_k[None, :] * stride_ak
    b_ptrs = b_ptr + offs_k[:, None] * stride_bk + offs_bn[None, :] * stride_bn

    acc = tl.zeros((BLOCK_M, BLOCK_N), dtype=tl.float32)
    for kk in range(0, tl.cdiv(K, BLOCK_K)):
        a = tl.load(a_ptrs, mask=offs_k[None, :] < K - kk * BLOCK_K, other=0.0)
        b = tl.load(b_ptrs, mask=offs_k[:, None] < K - kk * BLOCK_K, other=0.0)
        acc = tl.dot(a, b, acc)
        a_ptrs += BLOCK_K * stride_ak
        b_ptrs += BLOCK_K * stride_bk

    c = acc.to(c_ptr.dtype.element_ty)
    offs_cm = pid_m * BLOCK_M + tl.arange(0, BLOCK_M)
    offs_cn = pid_n * BLOCK_N + tl.arange(0, BLOCK_N)
    c_ptrs = c_ptr + offs_cm[:, None] * stride_cm + offs_cn[None, :] * stride_cn
    mask = (offs_cm[:, None] < M) & (offs_cn[None, :] < N)
    tl.store(c_ptrs, c, mask=mask)

# config = {"BLOCK_K": 128, "BLOCK_M": 64, "BLOCK_N": 64, "GROUP_M": 4, "arch": "sm_80", "dtype": "fp16", "num_ctas": 1, "num_stages": 3, "num_warps": 4}
# arch = sm_80


// ===== COMPILED SASS (sm_80) =====

	.target	sm_80

	.elftype	@"ET_EXEC"


//--------------------- .note.nv.tkinfo           --------------------------
	.section	.note.nv.tkinfo,"",@"SHT_NOTE"
	.sectionflags	@"SHF_NOTE_NV_TKINFO"
	.tkinfo
        /*0018*/ 	.word	0x00000002
        /*0030*/ 	.string	""
        /*0030*/ 	.string	"ptxas"
        /*0030*/ 	.string	"Cuda compilation tools, release 13.0, V13.0.88"
        /*0030*/ 	.string	"Build cuda_13.0.r13.0/compiler.36424714_0"
        /*0030*/ 	.string	"-v  -suppress-debug-info  -lineinfo  -arch sm_80 "



//--------------------- .note.nv.cuinfo           --------------------------
	.section	.note.nv.cuinfo,"",@"SHT_NOTE"
	.sectionflags	@"SHF_NOTE_NV_CUINFO"
        /*0018*/ 	.short	0x0002
        /*001a*/ 	.short	0x0050
        /*001c*/ 	.short	0x0082
	.zero		2


//--------------------- .nv.info                  --------------------------
	.section	.nv.info,"",@"SHT_CUDA_INFO"
	.align	4


	//----- nvinfo : EIATTR_REGCOUNT
	.align		4
        /*0000*/ 	.byte	0x04, 0x2f
        /*0002*/ 	.short	(.L_1 - .L_0)
	.align		4
.L_0:
        /*0004*/ 	.word	index@(matmul_kernel)
        /*0008*/ 	.word	0x000000ff


	//----- nvinfo : EIATTR_FRAME_SIZE
	.align		4
.L_1:
        /*000c*/ 	.byte	0x04, 0x11
        /*000e*/ 	.short	(.L_3 - .L_2)
	.align		4
.L_2:
        /*0010*/ 	.word	index@(matmul_kernel)
        /*0014*/ 	.word	0x00000008


	//----- nvinfo : EIATTR_MIN_STACK_SIZE
	.align		4
.L_3:
        /*0018*/ 	.byte	0x04, 0x12
        /*001a*/ 	.short	(.L_5 - .L_4)
	.align		4
.L_4:
        /*001c*/ 	.word	index@(matmul_kernel)
        /*0020*/ 	.word	0x00000008
.L_5:


//--------------------- .nv.info.matmul_kernel    --------------------------
	.section	.nv.info.matmul_kernel,"",@"SHT_CUDA_INFO"
	.sectionflags	@""
	.align	4


	//----- nvinfo : EIATTR_CUDA_API_VERSION
	.align		4
        /*0000*/ 	.byte	0x04, 0x37
        /*0002*/ 	.short	(.L_7 - .L_6)
.L_6:
        /*0004*/ 	.word	0x00000082


	//----- nvinfo : EIATTR_SW2861232_WAR
	.align		4
.L_7:
        /*0008*/ 	.byte	0x01, 0x35
	.zero		2


	//----- nvinfo : EIATTR_PARAM_CBANK
	.align		4
        /*000c*/ 	.byte	0x04, 0x0a
        /*000e*/ 	.short	(.L_9 - .L_8)
	.align		4
.L_8:
        /*0010*/ 	.word	index@(.nv.constant0.matmul_kernel)
        /*0014*/ 	.short	0x0160
        /*0016*/ 	.short	0x0050


	//----- nvinfo : EIATTR_CBANK_PARAM_SIZE
	.align		4
.L_9:
        /*0018*/ 	.byte	0x03, 0x19
        /*001a*/ 	.short	0x0050


	//----- nvinfo : EIATTR_KPARAM_INFO
	.align		4
        /*001c*/ 	.byte	0x04, 0x17
        /*001e*/ 	.short	(.L_11 - .L_10)
.L_10:
        /*0020*/ 	.word	0x00000000
        /*0024*/ 	.short	0x000d
        /*0026*/ 	.short	0x0048
        /*0028*/ 	.byte	0x00, 0xf4, 0x21, 0x00


	//----- nvinfo : EIATTR_KPARAM_INFO
	.align		4
.L_11:
        /*002c*/ 	.byte	0x04, 0x17
        /*002e*/ 	.short	(.L_13 - .L_12)
.L_12:
        /*0030*/ 	.word	0x00000000
        /*0034*/ 	.short	0x000c
        /*0036*/ 	.short	0x0040
        /*0038*/ 	.byte	0x00, 0xf4, 0x21, 0x00


	//----- nvinfo : EIATTR_KPARAM_INFO
	.align		4
.L_13:
        /*003c*/ 	.byte	0x04, 0x17
        /*003e*/ 	.short	(.L_15 - .L_14)
.L_14:
        /*0040*/ 	.word	0x00000000
        /*0044*/ 	.short	0x000b
        /*0046*/ 	.short	0x0038
        /*0048*/ 	.byte	0x00, 0xf0, 0x11, 0x00


	//----- nvinfo : EIATTR_KPARAM_INFO
	.align		4
.L_15:
        /*004c*/ 	.byte	0x04, 0x17
        /*004e*/ 	.short	(.L_17 - .L_16)
.L_16:
        /*0050*/ 	.word	0x00000000
        /*0054*/ 	.short	0x000a
        /*0056*/ 	.short	0x0034
        /*0058*/ 	.byte	0x00, 0xf0, 0x11, 0x00


	//----- nvinfo : EIATTR_KPARAM_INFO
	.align		4
.L_17:
        /*005c*/ 	.byte	0x04, 0x17
        /*005e*/ 	.short	(.L_19 - .L_18)
.L_18:
        /*0060*/ 	.word	0x00000000
        /*0064*/ 	.short	0x0009
        /*0066*/ 	.short	0x0030
        /*0068*/ 	.byte	0x00, 0xf0, 0x11, 0x00


	//----- nvinfo : EIATTR_KPARAM_INFO
	.align		4
.L_19:
        /*006c*/ 	.byte	0x04, 0x17
        /*006e*/ 	.short	(.L_21 - .L_20)
.L_20:
        /*0070*/ 	.word	0x00000000
        /*0074*/ 	.short	0x0008
        /*0076*/ 	.short	0x002c
        /*0078*/ 	.byte	0x00, 0xf0, 0x11, 0x00


	//----- nvinfo : EIATTR_KPARAM_INFO
	.align		4
.L_21:
        /*007c*/ 	.byte	0x04, 0x17
        /*007e*/ 	.short	(.L_23 - .L_22)
.L_22:
        /*0080*/ 	.word	0x00000000
        /*0084*/ 	.short	0x0007
        /*0086*/ 	.short	0x0028
        /*0088*/ 	.byte	0x00, 0xf0, 0x11, 0x00


	//----- nvinfo : EIATTR_KPARAM_INFO
	.align		4
.L_23:
        /*008c*/ 	.byte	0x04, 0x17
        /*008e*/ 	.short	(.L_25 - .L_24)
.L_24:
        /*0090*/ 	.word	0x00000000
        /*0094*/ 	.short	0x0006
        /*0096*/ 	.short	0x0024
        /*0098*/ 	.byte	0x00, 0xf0, 0x11, 0x00


	//----- nvinfo : EIATTR_KPARAM_INFO
	.align		4
.L_25:
        /*009c*/ 	.byte	0x04, 0x17
        /*009e*/ 	.short	(.L_27 - .L_26)
.L_26:
        /*00a0*/ 	.word	0x00000000
        /*00a4*/ 	.short	0x0005
        /*00a6*/ 	.short	0x0020
        /*00a8*/ 	.byte	0x00, 0xf0, 0x11, 0x00


	//----- nvinfo : EIATTR_KPARAM_INFO
	.align		4
.L_27:
        /*00ac*/ 	.byte	0x04, 0x17
        /*00ae*/ 	.short	(.L_29 - .L_28)
.L_28:
        /*00b0*/ 	.word	0x00000000
        /*00b4*/ 	.short	0x0004
        /*00b6*/ 	.short	0x001c
        /*00b8*/ 	.byte	0x00, 0xf0, 0x11, 0x00


	//----- nvinfo : EIATTR_KPARAM_INFO
	.align		4
.L_29:
        /*00bc*/ 	.byte	0x04, 0x17
        /*00be*/ 	.short	(.L_31 - .L_30)
.L_30:
        /*00c0*/ 	.word	0x00000000
        /*00c4*/ 	.short	0x0003
        /*00c6*/ 	.short	0x0018
        /*00c8*/ 	.byte	0x00, 0xf0, 0x11, 0x00


	//----- nvinfo : EIATTR_KPARAM_INFO
	.align		4
.L_31:
        /*00cc*/ 	.byte	0x04, 0x17
        /*00ce*/ 	.short	(.L_33 - .L_32)
.L_32:
        /*00d0*/ 	.word	0x00000000
        /*00d4*/ 	.short	0x0002
        /*00d6*/ 	.short	0x0010
        /*00d8*/ 	.byte	0x00, 0xf4, 0x21, 0x00


	//----- nvinfo : EIATTR_KPARAM_INFO
	.align		4
.L_33:
        /*00dc*/ 	.byte	0x04, 0x17
        /*00de*/ 	.short	(.L_35 - .L_34)
.L_34:
        /*00e0*/ 	.word	0x00000000
        /*00e4*/ 	.short	0x0001
        /*00e6*/ 	.short	0x0008
        /*00e8*/ 	.byte	0x00, 0xf4, 0x21, 0x00


	//----- nvinfo : EIATTR_KPARAM_INFO
	.align		4
.L_35:
        /*00ec*/ 	.byte	0x04, 0x17
        /*00ee*/ 	.short	(.L_37 - .L_36)
.L_36:
        /*00f0*/ 	.word	0x00000000
        /*00f4*/ 	.short	0x0000
        /*00f6*/ 	.short	0x0000
        /*00f8*/ 	.byte	0x00, 0xf4, 0x21, 0x00


	//----- nvinfo : EIATTR_MAXREG_COUNT
	.align		4
.L_37:
        /*00fc*/ 	.byte	0x03, 0x1b
        /*00fe*/ 	.short	0x00ff


	//----- nvinfo : EIATTR_NUM_BARRIERS
	.align		4
        /*0100*/ 	.byte	0x02, 0x4c
        /*0102*/ 	.byte	0x01
	.zero		1


	//----- nvinfo : EIATTR_ANNOTATIONS
	.align		4
        /*0104*/ 	.byte	0x04, 0x55
        /*0106*/ 	.short	(.L_39 - .L_38)


	//   ....[0]....
.L_38:
        /*0108*/ 	.word	0x00000001
        /*010c*/ 	.byte	0xa0, 0x05, 0x00, 0x00, 0x01, 0x00, 0x00, 0x00, 0xf0, 0x9e, 0x00, 0x00


	//----- nvinfo : EIATTR_MERCURY_ISA_VERSION
	.align		4
.L_39:
        /*0118*/ 	.byte	0x03, 0x5f
        /*011a*/ 	.short	0x0000


	//----- nvinfo : EIATTR_EXIT_INSTR_OFFSETS
	.align		4
        /*011c*/ 	.byte	0x04, 0x1c
        /*011e*/ 	.short	(.L_41 - .L_40)


	//   ....[0]....
.L_40:
        /*0120*/ 	.word	0x0000ae90


	//   ....[1]....
        /*0124*/ 	.word	0x0000aec0


	//----- nvinfo : EIATTR_REQNTID
	.align		4
.L_41:
        /*0128*/ 	.byte	0x04, 0x10
        /*012a*/ 	.short	(.L_43 - .L_42)
.L_42:
        /*012c*/ 	.word	0x00000080
        /*0130*/ 	.word	0x00000001
        /*0134*/ 	.word	0x00000001
.L_43:


//--------------------- .nv.callgraph             --------------------------
	.section	.nv.callgraph,"",@"SHT_CUDA_CALLGRAPH"
	.align	4
	.sectionentsize	8
	.align		4
        /*0000*/ 	.word	0x00000000
	.align		4
        /*0004*/ 	.word	0xffffffff
	.align		4
        /*0008*/ 	.word	0x00000000
	.align		4
        /*000c*/ 	.word	0xfffffffe
	.align		4
        /*0010*/ 	.word	0x00000000
	.align		4
        /*0014*/ 	.word	0xfffffffd
	.align		4
        /*0018*/ 	.word	0x00000000
	.align		4
        /*001c*/ 	.word	0xfffffffc


//--------------------- .nv.rel.action            --------------------------
	.section	.nv.rel.action,"",@"SHT_CUDA_RELOCINFO"
	.align	8
	.sectionentsize	8
        /*0000*/ 	.byte	0x73, 0x00, 0x00, 0x00, 0x00, 0x00, 0x00, 0x00, 0x00, 0x00, 0x00, 0x11, 0x25, 0x00, 0x05, 0x36


//--------------------- .nv.constant0.matmul_kernel --------------------------
	.section	.nv.constant0.matmul_kernel,"a",@progbits
	.sectionflags	@""
	.align	4
.nv.constant0.matmul_kernel:
	.zero		432


//--------------------- .text.matmul_kernel       --------------------------
	.section	.text.matmul_kernel,"ax",@progbits
	.sectioninfo	@"SHI_REGISTERS=255"
	.align	128
        .global         matmul_kernel
        .type           matmul_kernel,@function
        .size           matmul_kernel,(.L_x_4 - matmul_kernel)
        .other          matmul_kernel,@"STO_CUDA_ENTRY STV_DEFAULT"
matmul_kernel:
.text.matmul_kernel:
[----:B------:R-:W-:-:S03]  /*0000*/  IMAD.MOV.U32 R1, RZ, RZ, c[0x0][0x28] ;  /* 0x00000a00ff017624 */ /* 0x000fc600078e00ff */
[----:B------:R-:W-:Y:S01]  /*0010*/  IMAD.MOV.U32 R6, RZ, RZ, 0x3f ;  /* 0x0000003fff067424 */ /* 0x000fe200078e00ff */
[----:B------:R-:W0:Y:S01]  /*0020*/  S2R R5, SR_CTAID.X ;  /* 0x0000000000057919 */ /* 0x000e220000002500 */
[----:B------:R-:W-:Y:S01]  /*0030*/  IADD3 R1, R1, -0x8, RZ ;  /* 0xfffffff801017810 */ /* 0x000fe20007ffe0ff */
[----:B------:R-:W-:Y:S01]  /*0040*/  IMAD.MOV.U32 R38, RZ, RZ, c[0x0][0x180] ;  /* 0x00006000ff267624 */ /* 0x000fe200078e00ff */
[----:B------:R-:W-:Y:S01]  /*0050*/  ULDC.64 UR6, c[0x0][0x118] ;  /* 0x0000460000067ab9 */ /* 0x000fe20000000a00 */
[----:B------:R-:W-:Y:S01]  /*0060*/  IADD3 R0, R6, c[0x0][0x17c], RZ ;  /* 0x00005f0006007a10 */ /* 0x000fe20007ffe0ff */
[----:B------:R-:W1:Y:S01]  /*0070*/  S2R R52, SR_TID.X ;  /* 0x0000000000347919 */ /* 0x000e620000002100 */
[----:B------:R-:W-:Y:S01]  /*0080*/  CS2R R80, SRZ ;  /* 0x0000000000507805 */ /* 0x000fe2000001ff00 */
[----:B------:R-:W-:Y:S01]  /*0090*/  IADD3 R38, R38, 0x7f, RZ ;  /* 0x0000007f26267810 */ /* 0x000fe20007ffe0ff */
[----:B------:R-:W-:Y:S01]  /*00a0*/  CS2R R64, SRZ ;  /* 0x0000000000407805 */ /* 0x000fe2000001ff00 */
[----:B------:R-:W-:Y:S01]  /*00b0*/  SHF.R.S32.HI R3, RZ, 0x1f, R0 ;  /* 0x0000001fff037819 */ /* 0x000fe20000011400 */
[----:B------:R-:W-:Y:S01]  /*00c0*/  CS2R R82, SRZ ;  /* 0x0000000000527805 */ /* 0x000fe2000001ff00 */
[----:B------:R-:W-:Y:S01]  /*00d0*/  CS2R R66, SRZ ;  /* 0x0000000000427805 */ /* 0x000fe2000001ff00 */
[----:B------:R-:W-:Y:S01]  /*00e0*/  CS2R R12, SRZ ;  /* 0x00000000000c7805 */ /* 0x000fe2000001ff00 */
[----:B------:R-:W-:-:S04]  /*00f0*/  LEA.HI R3, R3, R0, RZ, 0x6 ;  /* 0x0000000003037211 */ /* 0x000fc800078f30ff */
[----:B------:R-:W-:-:S05]  /*0100*/  SHF.R.S32.HI R3, RZ, 0x6, R3 ;  /* 0x00000006ff037819 */ /* 0x000fca0000011403 */
[----:B------:R-:W-:Y:S01]  /*0110*/  IMAD.SHL.U32 R4, R3, 0x4, RZ ;  /* 0x0000000403047824 */ /* 0x000fe200078e00ff */
[----:B0-----:R-:W-:-:S04]  /*0120*/  IABS R10, R5 ;  /* 0x00000005000a7213 */ /* 0x001fc80000000000 */
[-C--:B------:R-:W-:Y:S02]  /*0130*/  IABS R7, R4.reuse ;  /* 0x0000000400077213 */ /* 0x080fe40000000000 */
[----:B------:R-:W-:Y:S02]  /*0140*/  IABS R11, R4 ;  /* 0x00000004000b7213 */ /* 0x000fe40000000000 */
[----:B------:R-:W0:Y:S01]  /*0150*/  I2F.RP R0, R7 ;  /* 0x0000000700007306 */ /* 0x000e220000209400 */
[----:B-1----:R-:W-:-:S07]  /*0160*/  LOP3.LUT R56, R52, 0x40, RZ, 0xc0, !PT ;  /* 0x0000004034387812 */ /* 0x002fce00078ec0ff */
[----:B0-----:R-:W0:Y:S02]  /*0170*/  MUFU.RCP R0, R0 ;  /* 0x0000000000007308 */ /* 0x001e240000001000 */
[----:B0-----:R-:W-:Y:S01]  /*0180*/  IADD3 R2, R0, 0xffffffe, RZ ;  /* 0x0ffffffe00027810 */ /* 0x001fe20007ffe0ff */
[----:B------:R-:W-:-:S05]  /*0190*/  IMAD.MOV R0, RZ, RZ, -R11 ;  /* 0x000000ffff007224 */ /* 0x000fca00078e0a0b */
[----:B------:R0:W1:Y:S02]  /*01a0*/  F2I.FTZ.U32.TRUNC.NTZ R3, R2 ;  /* 0x0000000200037305 */ /* 0x000064000021f000 */
[----:B0-----:R-:W-:Y:S02]  /*01b0*/  IMAD.MOV.U32 R2, RZ, RZ, RZ ;  /* 0x000000ffff027224 */ /* 0x001fe400078e00ff */
[----:B-1----:R-:W-:-:S04]  /*01c0*/  IMAD.MOV R8, RZ, RZ, -R3 ;  /* 0x000000ffff087224 */ /* 0x002fc800078e0a03 */
[----:B------:R-:W-:Y:S02]  /*01d0*/  IMAD R9, R8, R7, RZ ;  /* 0x0000000708097224 */ /* 0x000fe400078e02ff */
[----:B------:R-:W-:Y:S02]  /*01e0*/  IMAD.MOV.U32 R8, RZ, RZ, R10 ;  /* 0x000000ffff087224 */ /* 0x000fe400078e000a */
[----:B------:R-:W-:-:S06]  /*01f0*/  IMAD.HI.U32 R3, R3, R9, R2 ;  /* 0x0000000903037227 */ /* 0x000fcc00078e0002 */
[----:B------:R-:W-:-:S04]  /*0200*/  IMAD.HI.U32 R3, R3, R8, RZ ;  /* 0x0000000803037227 */ /* 0x000fc800078e00ff */
[----:B------:R-:W-:-:S05]  /*0210*/  IMAD R0, R3, R0, R8 ;  /* 0x0000000003007224 */ /* 0x000fca00078e0208 */
[----:B------:R-:W-:-:S13]  /*0220*/  ISETP.GT.U32.AND P1, PT, R7, R0, PT ;  /* 0x000000000700720c */ /* 0x000fda0003f24070 */
[----:B------:R-:W-:Y:S01]  /*0230*/  @!P1 IMAD.IADD R0, R0, 0x1, -R7 ;  /* 0x0000000100009824 */ /* 0x000fe200078e0a07 */
[----:B------:R-:W-:Y:S02]  /*0240*/  @!P1 IADD3 R3, R3, 0x1, RZ ;  /* 0x0000000103039810 */ /* 0x000fe40007ffe0ff */
[----:B------:R-:W-:Y:S02]  /*0250*/  ISETP.NE.AND P1, PT, R4, RZ, PT ;  /* 0x000000ff0400720c */ /* 0x000fe40003f25270 */
[----:B------:R-:W-:Y:S02]  /*0260*/  ISETP.GE.U32.AND P0, PT, R0, R7, PT ;  /* 0x000000070000720c */ /* 0x000fe40003f06070 */
[----:B------:R-:W-:-:S04]  /*0270*/  LOP3.LUT R0, R5, R4, RZ, 0x3c, !PT ;  /* 0x0000000405007212 */ /* 0x000fc800078e3cff */
[----:B------:R-:W-:Y:S02]  /*0280*/  ISETP.GE.AND P2, PT, R0, RZ, PT ;  /* 0x000000ff0000720c */ /* 0x000fe40003f46270 */
[----:B------:R-:W-:-:S05]  /*0290*/  IADD3 R0, R6, c[0x0][0x178], RZ ;  /* 0x00005e0006007a10 */ /* 0x000fca0007ffe0ff */
[----:B------:R-:W-:-:S05]  /*02a0*/  @P0 IADD3 R3, R3, 0x1, RZ ;  /* 0x0000000103030810 */ /* 0x000fca0007ffe0ff */
[----:B------:R-:W-:Y:S01]  /*02b0*/  IMAD.MOV.U32 R2, RZ, RZ, R3 ;  /* 0x000000ffff027224 */ /* 0x000fe200078e0003 */
[----:B------:R-:W-:-:S03]  /*02c0*/  SHF.R.S32.HI R3, RZ, 0x1f, R0 ;  /* 0x0000001fff037819 */ /* 0x000fc60000011400 */
[----:B------:R-:W-:Y:S01]  /*02d0*/  @!P2 IMAD.MOV R2, RZ, RZ, -R2 ;  /* 0x000000ffff02a224 */ /* 0x000fe200078e0a02 */
[----:B------:R-:W-:Y:S02]  /*02e0*/  @!P1 LOP3.LUT R2, RZ, R4, RZ, 0x33, !PT ;  /* 0x00000004ff029212 */ /* 0x000fe400078e33ff */
[----:B------:R-:W-:-:S03]  /*02f0*/  LEA.HI R3, R3, R0, RZ, 0x6 ;  /* 0x0000000003037211 */ /* 0x000fc600078f30ff */
[----:B------:R-:W-:Y:S02]  /*0300*/  IMAD.SHL.U32 R6, R2, 0x4, RZ ;  /* 0x0000000402067824 */ /* 0x000fe400078e00ff */
[----:B------:R-:W-:-:S03]  /*0310*/  IMAD.MOV R2, RZ, RZ, -R2 ;  /* 0x000000ffff027224 */ /* 0x000fc600078e0a02 */
[----:B------:R-:W-:Y:S01]  /*0320*/  LEA.HI.SX32 R3, R3, -R6, 0x1a ;  /* 0x8000000603037211 */ /* 0x000fe200078fd2ff */
[----:B------:R-:W-:-:S03]  /*0330*/  IMAD R4, R4, R2, R5 ;  /* 0x0000000204047224 */ /* 0x000fc600078e0205 */
[----:B------:R-:W-:Y:S02]  /*0340*/  IMNMX R11, R3, 0x4, PT ;  /* 0x00000004030b7817 */ /* 0x000fe40003800200 */
[----:B------:R-:W-:Y:S02]  /*0350*/  IABS R9, R4 ;  /* 0x0000000400097213 */ /* 0x000fe40000000000 */
[----:B------:R-:W-:-:S04]  /*0360*/  IABS R7, R11 ;  /* 0x0000000b00077213 */ /* 0x000fc80000000000 */
[----:B------:R-:W0:Y:S08]  /*0370*/  I2F.RP R0, R7 ;  /* 0x0000000700007306 */ /* 0x000e300000209400 */
[----:B0-----:R-:W0:Y:S02]  /*0380*/  MUFU.RCP R0, R0 ;  /* 0x0000000000007308 */ /* 0x001e240000001000 */
[----:B0-----:R-:W-:-:S06]  /*0390*/  IADD3 R3, R0, 0xffffffe, RZ ;  /* 0x0ffffffe00037810 */ /* 0x001fcc0007ffe0ff */
[----:B------:R-:W0:Y:S02]  /*03a0*/  F2I.FTZ.U32.TRUNC.NTZ R3, R3 ;  /* 0x0000000300037305 */ /* 0x000e24000021f000 */
[----:B0-----:R-:W-:-:S04]  /*03b0*/  IMAD.MOV R8, RZ, RZ, -R3 ;  /* 0x000000ffff087224 */ /* 0x001fc800078e0a03 */
[----:B------:R-:W-:Y:S01]  /*03c0*/  IMAD.MOV.U32 R2, RZ, RZ, R8 ;  /* 0x000000ffff027224 */ /* 0x000fe200078e0008 */
[----:B------:R-:W-:-:S03]  /*03d0*/  IABS R8, R11 ;  /* 0x0000000b00087213 */ /* 0x000fc60000000000 */
[----:B------:R-:W-:Y:S02]  /*03e0*/  IMAD R5, R2, R7, RZ ;  /* 0x0000000702057224 */ /* 0x000fe400078e02ff */
[----:B------:R-:W-:Y:S02]  /*03f0*/  IMAD.MOV.U32 R2, RZ, RZ, RZ ;  /* 0x000000ffff027224 */ /* 0x000fe400078e00ff */
[----:B------:R-:W-:Y:S02]  /*0400*/  IMAD.MOV R0, RZ, RZ, -R8 ;  /* 0x000000ffff007224 */ /* 0x000fe400078e0a08 */
[----:B------:R-:W-:-:S06]  /*0410*/  IMAD.HI.U32 R2, R3, R5, R2 ;  /* 0x0000000503027227 */ /* 0x000fcc00078e0002 */
[----:B------:R-:W-:-:S04]  /*0420*/  IMAD.HI.U32 R2, R2, R9, RZ ;  /* 0x0000000902027227 */ /* 0x000fc800078e00ff */
[----:B------:R-:W-:Y:S02]  /*0430*/  IMAD R0, R2, R0, R9 ;  /* 0x0000000002007224 */ /* 0x000fe400078e0209 */
[----:B------:R-:W-:-:S03]  /*0440*/  CS2R R8, SRZ ;  /* 0x0000000000087805 */ /* 0x000fc6000001ff00 */
[----:B------:R-:W-:-:S13]  /*0450*/  ISETP.GT.U32.AND P1, PT, R7, R0, PT ;  /* 0x000000000700720c */ /* 0x000fda0003f24070 */
[----:B------:R-:W-:Y:S01]  /*0460*/  @!P1 IMAD.IADD R0, R0, 0x1, -R7 ;  /* 0x0000000100009824 */ /* 0x000fe200078e0a07 */
[----:B------:R-:W-:Y:S02]  /*0470*/  @!P1 IADD3 R2, R2, 0x1, RZ ;  /* 0x0000000102029810 */ /* 0x000fe40007ffe0ff */
[----:B------:R-:W-:Y:S02]  /*0480*/  ISETP.NE.AND P1, PT, R11, RZ, PT ;  /* 0x000000ff0b00720c */ /* 0x000fe40003f25270 */
[----:B------:R-:W-:Y:S02]  /*0490*/  ISETP.GE.U32.AND P0, PT, R0, R7, PT ;  /* 0x000000070000720c */ /* 0x000fe40003f06070 */
[----:B------:R-:W-:-:S04]  /*04a0*/  LOP3.LUT R0, R4, R11, RZ, 0x3c, !PT ;  /* 0x0000000b04007212 */ /* 0x000fc800078e3cff */
[----:B------:R-:W-:-:S07]  /*04b0*/  ISETP.GE.AND P2, PT, R0, RZ, PT ;  /* 0x000000ff0000720c */ /* 0x000fce0003f46270 */
[----:B------:R-:W-:Y:S02]  /*04c0*/  @P0 IADD3 R2, R2, 0x1, RZ ;  /* 0x0000000102020810 */ /* 0x000fe40007ffe0ff */
[----:B------:R-:W-:-:S04]  /*04d0*/  ISETP.GE.AND P0, PT, R38, 0x80, PT ;  /* 0x000000802600780c */ /* 0x000fc80003f06270 */
[----:B------:R-:W-:Y:S01]  /*04e0*/  @!P2 IMAD.MOV R2, RZ, RZ, -R2 ;  /* 0x000000ffff02a224 */ /* 0x000fe200078e0a02 */
[----:B------:R-:W-:-:S05]  /*04f0*/  @!P1 LOP3.LUT R2, RZ, R11, RZ, 0x33, !PT ;  /* 0x0000000bff029212 */ /* 0x000fca00078e33ff */
[----:B------:R-:W-:Y:S02]  /*0500*/  IMAD.MOV R0, RZ, RZ, -R2 ;  /* 0x000000ffff007224 */ /* 0x000fe400078e0a02 */
[----:B------:R-:W-:Y:S02]  /*0510*/  IMAD.SHL.U32 R5, R2, 0x40, RZ ;  /* 0x0000004002057824 */ /* 0x000fe400078e00ff */
[----:B------:R-:W-:Y:S01]  /*0520*/  IMAD R0, R11, R0, R4 ;  /* 0x000000000b007224 */ /* 0x000fe200078e0204 */
[----:B------:R-:W-:Y:S01]  /*0530*/  SHF.R.U32.HI R4, RZ, 0x6, R52 ;  /* 0x00000006ff047819 */ /* 0x000fe20000011634 */
[----:B------:R-:W-:Y:S02]  /*0540*/  CS2R R10, SRZ ;  /* 0x00000000000a7805 */ /* 0x000fe4000001ff00 */
[----:B------:R-:W-:Y:S01]  /*0550*/  IMAD.IADD R3, R6, 0x1, R0 ;  /* 0x0000000106037824 */ /* 0x000fe200078e0200 */
[----:B------:R-:W-:Y:S01]  /*0560*/  LOP3.LUT R0, R52, 0x3f, RZ, 0xc0, !PT ;  /* 0x0000003f34007812 */ /* 0x000fe200078ec0ff */
[----:B------:R-:W-:Y:S01]  /*0570*/  CS2R R6, SRZ ;  /* 0x0000000000067805 */ /* 0x000fe2000001ff00 */
[----:B------:R-:W-:-:S03]  /*0580*/  SGXT.U32 R4, R4, 0x1 ;  /* 0x000000010404781a */ /* 0x000fc60000000000 */
[----:B------:R-:W-:-:S05]  /*0590*/  IMAD R54, R3, 0x40, R0 ;  /* 0x0000004003367824 */ /* 0x000fca00078e0200 */
[----:B------:R0:W-:Y:S01]  /*05a0*/  STL [R1], R54 ;  /* 0x0000003601007387 */ /* 0x0001e20000100800 */
[----:B------:R-:W-:Y:S05]  /*05b0*/  @!P0 BRA `(.L_x_0) ;  /* 0x0000993000008947 */ /* 0x000fea0003800000 */
[----:B------:R-:W-:Y:S01]  /*05c0*/  IABS R2, c[0x0][0x17c] ;  /* 0x00005f0000027a13 */ /* 0x000fe20000000000 */
[----:B------:R-:W-:Y:S01]  /*05d0*/  CS2R R80, SRZ ;  /* 0x0000000000507805 */ /* 0x000fe2000001ff00 */
[C---:B------:R-:W-:Y:S01]  /*05e0*/  IADD3 R8, R5.reuse, 0x3f, RZ ;  /* 0x0000003f05087810 */ /* 0x040fe20007ffe0ff */
[----:B------:R-:W-:Y:S01]  /*05f0*/  CS2R R82, SRZ ;  /* 0x0000000000527805 */ /* 0x000fe2000001ff00 */
[----:B------:R-:W1:Y:S01]  /*0600*/  I2F.RP R3, R2 ;  /* 0x0000000200037306 */ /* 0x000e620000209400 */
[C---:B------:R-:W-:Y:S01]  /*0610*/  IADD3 R10, R5.reuse, 0x3e, RZ ;  /* 0x0000003e050a7810 */ /* 0x040fe20007ffe0ff */
[----:B------:R-:W-:Y:S01]  /*0620*/  CS2R R84, SRZ ;  /* 0x0000000000547805 */ /* 0x000fe2000001ff00 */
[----:B------:R-:W-:Y:S01]  /*0630*/  IABS R11, R8 ;  /* 0x00000008000b7213 */ /* 0x000fe20000000000 */
[----:B------:R-:W-:Y:S01]  /*0640*/  CS2R R86, SRZ ;  /* 0x0000000000567805 */ /* 0x000fe2000001ff00 */
[----:B------:R-:W-:Y:S01]  /*0650*/  IABS R12, R10 ;  /* 0x0000000a000c7213 */ /* 0x000fe20000000000 */
[----:B------:R-:W-:Y:S01]  /*0660*/  CS2R R88, SRZ ;  /* 0x0000000000587805 */ /* 0x000fe2000001ff00 */
[C---:B------:R-:W-:Y:S01]  /*0670*/  IADD3 R13, R5.reuse, 0x3d, RZ ;  /* 0x0000003d050d7810 */ /* 0x040fe20007ffe0ff */
[----:B------:R-:W-:Y:S01]  /*0680*/  CS2R R90, SRZ ;  /* 0x00000000005a7805 */ /* 0x000fe2000001ff00 */
[C---:B------:R-:W-:Y:S01]  /*0690*/  IADD3 R16, R5.reuse, 0x3c, RZ ;  /* 0x0000003c05107810 */ /* 0x040fe20007ffe0ff */
[----:B------:R-:W-:Y:S01]  /*06a0*/  CS2R R120, SRZ ;  /* 0x0000000000787805 */ /* 0x000fe2000001ff00 */
[----:B------:R-:W-:Y:S01]  /*06b0*/  IABS R35, R13 ;  /* 0x0000000d00237213 */ /* 0x000fe20000000000 */
[----:B------:R-:W-:Y:S01]  /*06c0*/  CS2R R122, SRZ ;  /* 0x00000000007a7805 */ /* 0x000fe2000001ff00 */
[C---:B------:R-:W-:Y:S01]  /*06d0*/  IADD3 R17, R5.reuse, 0x3b, RZ ;  /* 0x0000003b05117810 */ /* 0x040fe20007ffe0ff */
[----:B------:R-:W-:Y:S01]  /*06e0*/  CS2R R112, SRZ ;  /* 0x0000000000707805 */ /* 0x000fe2000001ff00 */
[----:B------:R-:W-:Y:S01]  /*06f0*/  IABS R14, R16 ;  /* 0x00000010000e7213 */ /* 0x000fe20000000000 */
[----:B-1----:R-:W1:Y:S01]  /*0700*/  MUFU.RCP R3, R3 ;  /* 0x0000000300037308 */ /* 0x002e620000001000 */
[----:B------:R-:W-:Y:S01]  /*0710*/  IABS R15, R17 ;  /* 0x00000011000f7213 */ /* 0x000fe20000000000 */
[----:B------:R-:W-:Y:S01]  /*0720*/  CS2R R114, SRZ ;  /* 0x0000000000727805 */ /* 0x000fe2000001ff00 */
[----:B------:R-:W-:Y:S01]  /*0730*/  ISETP.GE.AND P3, PT, R10, RZ, PT ;  /* 0x000000ff0a00720c */ /* 0x000fe20003f66270 */
[----:B------:R-:W-:Y:S01]  /*0740*/  ULDC UR4, c[0x0][0x180] ;  /* 0x0000600000047ab9 */ /* 0x000fe20000000800 */
[----:B------:R-:W-:-:S02]  /*0750*/  IADD3 R10, R5, 0x3a, RZ ;  /* 0x0000003a050a7810 */ /* 0x000fc40007ffe0ff */
[----:B------:R-:W-:Y:S02]  /*0760*/  ISETP.GE.AND P5, PT, R8, RZ, PT ;  /* 0x000000ff0800720c */ /* 0x000fe40003fa6270 */
[----:B------:R-:W-:Y:S02]  /*0770*/  IABS R33, R10 ;  /* 0x0000000a00217213 */ /* 0x000fe40000000000 */
[C---:B------:R-:W-:Y:S02]  /*0780*/  IADD3 R19, R5.reuse, 0x37, RZ ;  /* 0x0000003705137810 */ /* 0x040fe40007ffe0ff */
[----:B------:R-:W-:Y:S02]  /*0790*/  IADD3 R20, R5, 0x36, RZ ;  /* 0x0000003605147810 */ /* 0x000fe40007ffe0ff */
[----:B------:R-:W-:Y:S02]  /*07a0*/  IABS R21, R19 ;  /* 0x0000001300157213 */ /* 0x000fe40000000000 */
[----:B-1----:R-:W-:-:S02]  /*07b0*/  IADD3 R6, R3, 0xffffffe, RZ ;  /* 0x0ffffffe03067810 */ /* 0x002fc40007ffe0ff */
[C---:B------:R-:W-:Y:S02]  /*07c0*/  IADD3 R25, R5.reuse, 0x2f, RZ ;  /* 0x0000002f05197810 */ /* 0x040fe40007ffe0ff */
[----:B------:R1:W2:Y:S01]  /*07d0*/  F2I.FTZ.U32.TRUNC.NTZ R7, R6 ;  /* 0x0000000600077305 */ /* 0x0002a2000021f000 */
[C---:B------:R-:W-:Y:S02]  /*07e0*/  IADD3 R26, R5.reuse, 0x2e, RZ ;  /* 0x0000002e051a7810 */ /* 0x040fe40007ffe0ff */
[----:B------:R-:W-:Y:S02]  /*07f0*/  IABS R23, R25 ;  /* 0x0000001900177213 */ /* 0x000fe40000000000 */
[----:B------:R-:W-:Y:S02]  /*0800*/  IABS R41, R26 ;  /* 0x0000001a00297213 */ /* 0x000fe40000000000 */
[----:B------:R-:W-:Y:S01]  /*0810*/  IADD3 R28, R5, 0x14, RZ ;  /* 0x00000014051c7810 */ /* 0x000fe20007ffe0ff */
[----:B-1----:R-:W-:Y:S01]  /*0820*/  IMAD.MOV.U32 R6, RZ, RZ, RZ ;  /* 0x000000ffff067224 */ /* 0x002fe200078e00ff */
[----:B------:R-:W-:-:S02]  /*0830*/  IABS R32, c[0x0][0x178] ;  /* 0x00005e0000207a13 */ /* 0x000fc40000000000 */
[----:B------:R-:W-:Y:S02]  /*0840*/  IABS R27, R28 ;  /* 0x0000001c001b7213 */ /* 0x000fe40000000000 */
[C---:B------:R-:W-:Y:S01]  /*0850*/  IADD3 R34, R5.reuse, 0x9, RZ ;  /* 0x0000000905227810 */ /* 0x040fe20007ffe0ff */
[--C-:B--2---:R-:W-:Y:S01]  /*0860*/  IMAD.MOV R9, RZ, RZ, -R7.reuse ;  /* 0x000000ffff097224 */ /* 0x104fe200078e0a07 */
[----:B------:R-:W-:Y:S02]  /*0870*/  IADD3 R40, R5, 0x7, RZ ;  /* 0x0000000705287810 */ /* 0x000fe40007ffe0ff */
[----:B------:R-:W-:Y:S01]  /*0880*/  IABS R55, R34 ;  /* 0x0000002200377213 */ /* 0x000fe20000000000 */
[----:B------:R-:W-:Y:S01]  /*0890*/  IMAD R9, R9, R2, RZ ;  /* 0x0000000209097224 */ /* 0x000fe200078e02ff */
[----:B------:R-:W-:Y:S02]  /*08a0*/  IABS R59, R40 ;  /* 0x00000028003b7213 */ /* 0x000fe40000000000 */
[----:B------:R-:W-:Y:S01]  /*08b0*/  IADD3 R44, R5, 0x5, RZ ;  /* 0x00000005052c7810 */ /* 0x000fe20007ffe0ff */
[----:B------:R-:W-:Y:S01]  /*08c0*/  IMAD.HI.U32 R3, R7, R9, R6 ;  /* 0x0000000907037227 */ /* 0x000fe200078e0006 */
[----:B------:R-:W-:-:S02]  /*08d0*/  IADD3 R42, R5, 0x6, RZ ;  /* 0x00000006052a7810 */ /* 0x000fc40007ffe0ff */
[----:B------:R-:W-:Y:S01]  /*08e0*/  IABS R63, R44 ;  /* 0x0000002c003f7213 */ /* 0x000fe20000000000 */
[----:B------:R-:W-:Y:S01]  /*08f0*/  IMAD.MOV.U32 R9, RZ, RZ, R11 ;  /* 0x000000ffff097224 */ /* 0x000fe200078e000b */
[----:B------:R-:W-:Y:S01]  /*0900*/  IADD3 R46, R5, 0x4, RZ ;  /* 0x00000004052e7810 */ /* 0x000fe20007ffe0ff */
[----:B------:R-:W-:Y:S01]  /*0910*/  IMAD.MOV.U32 R11, RZ, RZ, R12 ;  /* 0x000000ffff0b7224 */ /* 0x000fe200078e000c */
[----:B------:R-:W-:Y:S01]  /*0920*/  IABS R61, R42 ;  /* 0x0000002a003d7213 */ /* 0x000fe20000000000 */
[----:B------:R-:W-:Y:S01]  /*0930*/  IMAD.HI.U32 R6, R3, R9, RZ ;  /* 0x0000000903067227 */ /* 0x000fe200078e00ff */
[----:B------:R-:W-:Y:S02]  /*0940*/  IADD3 R48, R5, 0x2, RZ ;  /* 0x0000000205307810 */ /* 0x000fe40007ffe0ff */
[----:B------:R-:W-:Y:S01]  /*0950*/  IABS R65, R46 ;  /* 0x0000002e00417213 */ /* 0x000fe20000000000 */
[----:B------:R-:W-:Y:S01]  /*0960*/  IMAD.HI.U32 R7, R3, R11, RZ ;  /* 0x0000000b03077227 */ /* 0x000fe200078e00ff */
[----:B------:R-:W-:-:S02]  /*0970*/  IABS R69, R48 ;  /* 0x0000003000457213 */ /* 0x000fc40000000000 */
[----:B------:R-:W-:Y:S01]  /*0980*/  IADD3 R50, R5, 0x1, RZ ;  /* 0x0000000105327810 */ /* 0x000fe20007ffe0ff */
[----:B------:R-:W-:Y:S01]  /*0990*/  IMAD.MOV R7, RZ, RZ, -R7 ;  /* 0x000000ffff077224 */ /* 0x000fe200078e0a07 */
[----:B------:R-:W-:Y:S01]  /*09a0*/  IABS R73, R5 ;  /* 0x0000000500497213 */ /* 0x000fe20000000000 */
[----:B------:R-:W-:Y:S01]  /*09b0*/  IMAD.MOV R6, RZ, RZ, -R6 ;  /* 0x000000ffff067224 */ /* 0x000fe200078e0a06 */
[----:B------:R-:W-:Y:S01]  /*09c0*/  IABS R71, R50 ;  /* 0x0000003200477213 */ /* 0x000fe20000000000 */
[C---:B------:R-:W-:Y:S01]  /*09d0*/  IMAD R7, R2.reuse, R7, R11 ;  /* 0x0000000702077224 */ /* 0x040fe200078e020b */
[----:B------:R-:W-:Y:S01]  /*09e0*/  IABS R57, R54 ;  /* 0x0000003600397213 */ /* 0x000fe20000000000 */
[----:B------:R-:W-:Y:S01]  /*09f0*/  IMAD R9, R2, R6, R9 ;  /* 0x0000000602097224 */ /* 0x000fe200078e0209 */
[----:B------:R-:W-:Y:S01]  /*0a00*/  LOP3.LUT R124, R52, 0x7f, RZ, 0xc0, !PT ;  /* 0x0000007f347c7812 */ /* 0x000fe200078ec0ff */
[----:B------:R-:W-:Y:S01]  /*0a10*/  IMAD.HI.U32 R6, R3, R35, RZ ;  /* 0x0000002303067227 */ /* 0x000fe200078e00ff */
[----:B------:R-:W-:-:S02]  /*0a20*/  ISETP.GT.U32.AND P1, PT, R2, R7, PT ;  /* 0x000000070200720c */ /* 0x000fc40003f24070 */
[----:B------:R-:W-:Y:S01]  /*0a30*/  ISETP.GT.U32.AND P0, PT, R2, R9, PT ;  /* 0x000000090200720c */ /* 0x000fe20003f04070 */
[----:B------:R-:W-:Y:S01]  /*0a40*/  IMAD.MOV R12, RZ, RZ, -R6 ;  /* 0x000000ffff0c7224 */ /* 0x000fe200078e0a06 */
[C---:B------:R-:W-:Y:S01]  /*0a50*/  LOP3.LUT R119, R4.reuse, 0x7e, RZ, 0xfc, !PT ;  /* 0x0000007e04777812 */ /* 0x040fe200078efcff */
[C---:B------:R-:W-:Y:S01]  /*0a60*/  IMAD.HI.U32 R11, R3.reuse, R14, RZ ;  /* 0x0000000e030b7227 */ /* 0x040fe200078e00ff */
[C---:B------:R-:W-:Y:S02]  /*0a70*/  LOP3.LUT R118, R4.reuse, 0x7c, RZ, 0xfc, !PT ;  /* 0x0000007c04767812 */ /* 0x040fe400078efcff */
[C---:B------:R-:W-:Y:S01]  /*0a80*/  LOP3.LUT R117, R4.reuse, 0x7a, RZ, 0xfc, !PT ;  /* 0x0000007a04757812 */ /* 0x040fe200078efcff */
[----:B------:R-:W-:Y:S01]  /*0a90*/  IMAD.HI.U32 R6, R3, R15, RZ ;  /* 0x0000000f03067227 */ /* 0x000fe200078e00ff */
[C---:B------:R-:W-:Y:S02]  /*0aa0*/  LOP3.LUT R116, R4.reuse, 0x78, RZ, 0xfc, !PT ;  /* 0x0000007804747812 */ /* 0x040fe400078efcff */
[----:B------:R-:W-:Y:S01]  /*0ab0*/  LOP3.LUT R111, R4, 0x76, RZ, 0xfc, !PT ;  /* 0x00000076046f7812 */ /* 0x000fe200078efcff */
[----:B------:R-:W-:Y:S01]  /*0ac0*/  @!P1 IMAD.IADD R7, R7, 0x1, -R2 ;  /* 0x0000000107079824 */ /* 0x000fe200078e0a02 */
[----:B------:R-:W-:Y:S01]  /*0ad0*/  ISETP.GE.AND P1, PT, R13, RZ, PT ;  /* 0x000000ff0d00720c */ /* 0x000fe20003f26270 */
[----:B------:R-:W-:Y:S01]  /*0ae0*/  IMAD.MOV R11, RZ, RZ, -R11 ;  /* 0x000000ffff0b7224 */ /* 0x000fe200078e0a0b */
[C---:B------:R-:W-:Y:S01]  /*0af0*/  IADD3 R13, R5.reuse, 0x38, RZ ;  /* 0x00000038050d7810 */ /* 0x040fe20007ffe0ff */
[C---:B------:R-:W-:Y:S01]  /*0b00*/  IMAD R35, R2.reuse, R12, R35 ;  /* 0x0000000c02237224 */ /* 0x040fe200078e0223 */
[C---:B------:R-:W-:Y:S01]  /*0b10*/  ISETP.GT.U32.AND P6, PT, R2.reuse, R7, PT ;  /* 0x000000070200720c */ /* 0x040fe20003fc4070 */
[----:B------:R-:W-:Y:S01]  /*0b20*/  IMAD.MOV R6, RZ, RZ, -R6 ;  /* 0x000000ffff067224 */ /* 0x000fe200078e0a06 */
[----:B------:R-:W-:Y:S01]  /*0b30*/  IADD3 R12, R5, 0x39, RZ ;  /* 0x00000039050c7810 */ /* 0x000fe20007ffe0ff */
[----:B------:R-:W-:Y:S01]  /*0b40*/  @!P0 IMAD.IADD R9, R9, 0x1, -R2 ;  /* 0x0000000109098824 */ /* 0x000fe200078e0a02 */
[C---:B------:R-:W-:Y:S01]  /*0b50*/  ISETP.GT.U32.AND P0, PT, R2.reuse, R35, PT ;  /* 0x000000230200720c */ /* 0x040fe20003f04070 */
[----:B------:R-:W-:Y:S01]  /*0b60*/  IMAD R14, R2, R11, R14 ;  /* 0x0000000b020e7224 */ /* 0x000fe200078e020e */
[----:B------:R-:W-:Y:S01]  /*0b70*/  LOP3.LUT R110, R4, 0x74, RZ, 0xfc, !PT ;  /* 0x00000074046e7812 */ /* 0x000fe200078efcff */
[C---:B------:R-:W-:Y:S01]  /*0b80*/  IMAD R15, R2.reuse, R6, R15 ;  /* 0x00000006020f7224 */ /* 0x040fe200078e020f */
[C---:B------:R-:W-:Y:S01]  /*0b90*/  ISETP.GT.U32.AND P2, PT, R2.reuse, R9, PT ;  /* 0x000000090200720c */ /* 0x040fe20003f44070 */
[----:B------:R-:W-:Y:S01]  /*0ba0*/  IMAD.HI.U32 R6, R3, R33, RZ ;  /* 0x0000002103067227 */ /* 0x000fe200078e00ff */
[----:B------:R-:W-:-:S02]  /*0bb0*/  ISETP.GT.U32.AND P4, PT, R2, R14, PT ;  /* 0x0000000e0200720c */ /* 0x000fc40003f84070 */
[----:B------:R-:W-:Y:S01]  /*0bc0*/  LOP3.LUT R109, R4, 0x72, RZ, 0xfc, !PT ;  /* 0x00000072046d7812 */ /* 0x000fe200078efcff */
[----:B------:R-:W-:Y:S01]  /*0bd0*/  @!P6 IMAD.IADD R7, R7, 0x1, -R2 ;  /* 0x000000010707e824 */ /* 0x000fe200078e0a02 */
[----:B------:R-:W-:Y:S01]  /*0be0*/  ISETP.GT.U32.AND P6, PT, R2, R15, PT ;  /* 0x0000000f0200720c */ /* 0x000fe20003fc4070 */
[----:B------:R-:W-:Y:S01]  /*0bf0*/  IMAD.MOV R8, RZ, RZ, -R6 ;  /* 0x000000ffff087224 */ /* 0x000fe200078e0a06 */
[----:B------:R-:W-:Y:S01]  /*0c00*/  LOP3.LUT R108, R4, 0x70, RZ, 0xfc, !PT ;  /* 0x00000070046c7812 */ /* 0x000fe200078efcff */
[--C-:B------:R-:W-:Y:S01]  /*0c10*/  @!P0 IMAD.IADD R35, R35, 0x1, -R2.reuse ;  /* 0x0000000123238824 */ /* 0x100fe200078e0a02 */
[----:B------:R-:W-:Y:S01]  /*0c20*/  ISETP.GE.AND P0, PT, R17, RZ, PT ;  /* 0x000000ff1100720c */ /* 0x000fe20003f06270 */
[----:B------:R-:W-:Y:S01]  /*0c30*/  IMAD R33, R2, R8, R33 ;  /* 0x0000000802217224 */ /* 0x000fe200078e0221 */
[----:B------:R-:W-:Y:S01]  /*0c40*/  IABS R17, R13 ;  /* 0x0000000d00117213 */ /* 0x000fe20000000000 */
[--C-:B------:R-:W-:Y:S01]  /*0c50*/  @!P2 IMAD.IADD R9, R9, 0x1, -R2.reuse ;  /* 0x000000010909a824 */ /* 0x100fe200078e0a02 */
[----:B------:R-:W-:Y:S01]  /*0c60*/  ISETP.GE.AND P2, PT, R16, RZ, PT ;  /* 0x000000ff1000720c */ /* 0x000fe20003f46270 */
[--C-:B------:R-:W-:Y:S01]  /*0c70*/  @!P4 IMAD.IADD R14, R14, 0x1, -R2.reuse ;  /* 0x000000010e0ec824 */ /* 0x100fe200078e0a02 */
[----:B------:R-:W-:Y:S01]  /*0c80*/  IABS R16, R12 ;  /* 0x0000000c00107213 */ /* 0x000fe20000000000 */
[----:B------:R-:W-:Y:S01]  /*0c90*/  @!P5 IMAD.MOV R9, RZ, RZ, -R9 ;  /* 0x000000ffff09d224 */ /* 0x000fe200078e0a09 */
[C---:B------:R-:W-:Y:S01]  /*0ca0*/  ISETP.GT.U32.AND P4, PT, R2.reuse, R35, PT ;  /* 0x000000230200720c */ /* 0x040fe20003f84070 */
[----:B------:R-:W-:Y:S01]  /*0cb0*/  @!P6 IMAD.IADD R15, R15, 0x1, -R2 ;  /* 0x000000010f0fe824 */ /* 0x000fe200078e0a02 */
[----:B------:R-:W-:Y:S01]  /*0cc0*/  ISETP.GT.U32.AND P5, PT, R2, R14, PT ;  /* 0x0000000e0200720c */ /* 0x000fe20003fa4070 */
[----:B------:R-:W-:Y:S01]  /*0cd0*/  IMAD.HI.U32 R6, R3, R16, RZ ;  /* 0x0000001003067227 */ /* 0x000fe200078e00ff */
[----:B------:R-:W-:-:S02]  /*0ce0*/  LOP3.LUT R107, R4, 0x6e, RZ, 0xfc, !PT ;  /* 0x0000006e046b7812 */ /* 0x000fc400078efcff */
[----:B------:R-:W-:Y:S01]  /*0cf0*/  ISETP.GT.U32.AND P6, PT, R2, R15, PT ;  /* 0x0000000f0200720c */ /* 0x000fe20003fc4070 */
[----:B------:R-:W-:Y:S01]  /*0d00*/  IMAD.MOV R11, RZ, RZ, -R6 ;  /* 0x000000ffff0b7224 */ /* 0x000fe200078e0a06 */
[C---:B------:R-:W-:Y:S01]  /*0d10*/  LOP3.LUT R106, R4.reuse, 0x6c, RZ, 0xfc, !PT ;  /* 0x0000006c046a7812 */ /* 0x040fe200078efcff */
[----:B------:R-:W-:Y:S01]  /*0d20*/  IMAD.HI.U32 R8, R3, R21, RZ ;  /* 0x0000001503087227 */ /* 0x000fe200078e00ff */
[C---:B------:R-:W-:Y:S02]  /*0d30*/  LOP3.LUT R105, R4.reuse, 0x6a, RZ, 0xfc, !PT ;  /* 0x0000006a04697812 */ /* 0x040fe400078efcff */
[----:B------:R-:W-:Y:S01]  /*0d40*/  LOP3.LUT R104, R4, 0x68, RZ, 0xfc, !PT ;  /* 0x0000006804687812 */ /* 0x000fe200078efcff */
[----:B------:R-:W-:Y:S01]  /*0d50*/  @!P4 IMAD.IADD R35, R35, 0x1, -R2 ;  /* 0x000000012323c824 */ /* 0x000fe200078e0a02 */
[C---:B------:R-:W-:Y:S01]  /*0d60*/  ISETP.GT.U32.AND P4, PT, R2.reuse, R33, PT ;  /* 0x000000210200720c */ /* 0x040fe20003f84070 */
[----:B------:R-:W-:Y:S01]  /*0d70*/  IMAD R16, R2, R11, R16 ;  /* 0x0000000b02107224 */ /* 0x000fe200078e0210 */
[----:B------:R-:W-:Y:S01]  /*0d80*/  IABS R11, R20 ;  /* 0x00000014000b7213 */ /* 0x000fe20000000000 */
[--C-:B------:R-:W-:Y:S01]  /*0d90*/  @!P5 IMAD.IADD R14, R14, 0x1, -R2.reuse ;  /* 0x000000010e0ed824 */ /* 0x100fe200078e0a02 */
[----:B------:R-:W-:Y:S01]  /*0da0*/  ISETP.GE.AND P5, PT, R10, RZ, PT ;  /* 0x000000ff0a00720c */ /* 0x000fe20003fa6270 */
[----:B------:R-:W-:Y:S01]  /*0db0*/  @!P6 IMAD.IADD R15, R15, 0x1, -R2 ;  /* 0x000000010f0fe824 */ /* 0x000fe200078e0a02 */
[----:B------:R-:W-:Y:S01]  /*0dc0*/  ISETP.GT.U32.AND P6, PT, R2, R16, PT ;  /* 0x000000100200720c */ /* 0x000fe20003fc4070 */
[----:B------:R-:W-:Y:S01]  /*0dd0*/  IMAD.MOV.U32 R10, RZ, RZ, R7 ;  /* 0x000000ffff0a7224 */ /* 0x000fe200078e0007 */
[C---:B------:R-:W-:Y:S01]  /*0de0*/  LOP3.LUT R103, R4.reuse, 0x66, RZ, 0xfc, !PT ;  /* 0x0000006604677812 */ /* 0x040fe200078efcff */
[----:B------:R-:W-:Y:S01]  /*0df0*/  IMAD.HI.U32 R6, R3, R17, RZ ;  /* 0x0000001103067227 */ /* 0x000fe200078e00ff */
[----:B------:R-:W-:-:S02]  /*0e00*/  LOP3.LUT R102, R4, 0x64, RZ, 0xfc, !PT ;  /* 0x0000006404667812 */ /* 0x000fc400078efcff */
[----:B------:R-:W-:Y:S01]  /*0e10*/  LOP3.LUT R101, R4, 0x62, RZ, 0xfc, !PT ;  /* 0x0000006204657812 */ /* 0x000fe200078efcff */
[----:B------:R-:W-:Y:S01]  /*0e20*/  @!P4 IMAD.IADD R33, R33, 0x1, -R2 ;  /* 0x000000012121c824 */ /* 0x000fe200078e0a02 */
[----:B------:R-:W-:Y:S01]  /*0e30*/  ISETP.GE.AND P4, PT, R12, RZ, PT ;  /* 0x000000ff0c00720c */ /* 0x000fe20003f86270 */
[----:B------:R-:W-:Y:S01]  /*0e40*/  IMAD.MOV R8, RZ, RZ, -R8 ;  /* 0x000000ffff087224 */ /* 0x000fe200078e0a08 */
[C---:B------:R-:W-:Y:S01]  /*0e50*/  IADD3 R12, R5.reuse, 0x35, RZ ;  /* 0x00000035050c7810 */ /* 0x040fe20007ffe0ff */
[----:B------:R-:W-:Y:S01]  /*0e60*/  @!P3 IMAD.MOV R10, RZ, RZ, -R10 ;  /* 0x000000ffff0ab224 */ /* 0x000fe200078e0a0a */
[----:B------:R-:W-:Y:S01]  /*0e70*/  ISETP.GT.U32.AND P3, PT, R2, R33, PT ;  /* 0x000000210200720c */ /* 0x000fe20003f64070 */
[----:B------:R-:W-:Y:S01]  /*0e80*/  @!P6 IMAD.IADD R16, R16, 0x1, -R2 ;  /* 0x000000011010e824 */ /* 0x000fe200078e0a02 */
[----:B------:R-:W-:Y:S01]  /*0e90*/  IABS R18, R12 ;  /* 0x0000000c00127213 */ /* 0x000fe20000000000 */
[----:B------:R-:W-:Y:S01]  /*0ea0*/  IMAD.MOV R6, RZ, RZ, -R6 ;  /* 0x000000ffff067224 */ /* 0x000fe200078e0a06 */
[----:B------:R-:W-:Y:S01]  /*0eb0*/  LOP3.LUT R100, R4, 0x60, RZ, 0xfc, !PT ;  /* 0x0000006004647812 */ /* 0x000fe200078efcff */
[C---:B------:R-:W-:Y:S01]  /*0ec0*/  IMAD R21, R2.reuse, R8, R21 ;  /* 0x0000000802157224 */ /* 0x040fe200078e0215 */
[----:B------:R-:W-:Y:S01]  /*0ed0*/  IADD3 R8, R5, 0x33, RZ ;  /* 0x0000003305087810 */ /* 0x000fe20007ffe0ff */
[----:B------:R-:W-:Y:S01]  /*0ee0*/  @!P1 IMAD.MOV R35, RZ, RZ, -R35 ;  /* 0x000000ffff239224 */ /* 0x000fe200078e0a23 */
[C---:B------:R-:W-:Y:S01]  /*0ef0*/  ISETP.GT.U32.AND P1, PT, R2.reuse, R16, PT ;  /* 0x000000100200720c */ /* 0x040fe20003f24070 */
[----:B------:R-:W-:Y:S01]  /*0f00*/  IMAD R17, R2, R6, R17 ;  /* 0x0000000602117224 */ /* 0x000fe200078e0211 */
[----:B------:R-:W-:Y:S01]  /*0f10*/  IABS R36, R8 ;  /* 0x0000000800247213 */ /* 0x000fe20000000000 */
[----:B------:R-:W-:Y:S01]  /*0f20*/  IMAD.HI.U32 R6, R3, R11, RZ ;  /* 0x0000000b03067227 */ /* 0x000fe200078e00ff */
[----:B------:R-:W-:-:S02]  /*0f30*/  LOP3.LUT R99, R4, 0x5e, RZ, 0xfc, !PT ;  /* 0x0000005e04637812 */ /* 0x000fc400078efcff */
[C---:B------:R-:W-:Y:S01]  /*0f40*/  ISETP.GT.U32.AND P6, PT, R2.reuse, R17, PT ;  /* 0x000000110200720c */ /* 0x040fe20003fc4070 */
[----:B------:R-:W-:Y:S01]  /*0f50*/  @!P2 IMAD.MOV R14, RZ, RZ, -R14 ;  /* 0x000000ffff0ea224 */ /* 0x000fe200078e0a0e */
[----:B------:R-:W-:Y:S01]  /*0f60*/  ISETP.GT.U32.AND P2, PT, R2, R21, PT ;  /* 0x000000150200720c */ /* 0x000fe20003f44070 */
[----:B------:R-:W-:Y:S01]  /*0f70*/  IMAD.HI.U32 R7, R3, R18, RZ ;  /* 0x0000001203077227 */ /* 0x000fe200078e00ff */
[C---:B------:R-:W-:Y:S02]  /*0f80*/  LOP3.LUT R98, R4.reuse, 0x5c, RZ, 0xfc, !PT ;  /* 0x0000005c04627812 */ /* 0x040fe400078efcff */
[C---:B------:R-:W-:Y:S01]  /*0f90*/  LOP3.LUT R97, R4.reuse, 0x5a, RZ, 0xfc, !PT ;  /* 0x0000005a04617812 */ /* 0x040fe200078efcff */
[----:B------:R-:W-:Y:S01]  /*0fa0*/  IMAD.MOV R6, RZ, RZ, -R6 ;  /* 0x000000ffff067224 */ /* 0x000fe200078e0a06 */
[C---:B------:R-:W-:Y:S01]  /*0fb0*/  LOP3.LUT R96, R4.reuse, 0x58, RZ, 0xfc, !PT ;  /* 0x0000005804607812 */ /* 0x040fe200078efcff */
[--C-:B------:R-:W-:Y:S01]  /*0fc0*/  @!P3 IMAD.IADD R33, R33, 0x1, -R2.reuse ;  /* 0x000000012121b824 */ /* 0x100fe200078e0a02 */
[----:B------:R-:W-:Y:S01]  /*0fd0*/  ISETP.GE.AND P3, PT, R19, RZ, PT ;  /* 0x000000ff1300720c */ /* 0x000fe20003f66270 */
[----:B------:R-:W-:Y:S01]  /*0fe0*/  IMAD.MOV R7, RZ, RZ, -R7 ;  /* 0x000000ffff077224 */ /* 0x000fe200078e0a07 */
[----:B------:R-:W-:Y:S01]  /*0ff0*/  LOP3.LUT R95, R4, 0x56, RZ, 0xfc, !PT ;  /* 0x00000056045f7812 */ /* 0x000fe200078efcff */
[----:B------:R-:W-:Y:S01]  /*1000*/  IMAD R11, R2, R6, R11 ;  /* 0x00000006020b7224 */ /* 0x000fe200078e020b */
[----:B------:R-:W-:Y:S01]  /*1010*/  LOP3.LUT R94, R4, 0x54, RZ, 0xfc, !PT ;  /* 0x00000054045e7812 */ /* 0x000fe200078efcff */
[----:B------:R-:W-:Y:S01]  /*1020*/  @!P1 IMAD.IADD R16, R16, 0x1, -R2 ;  /* 0x0000000110109824 */ /* 0x000fe200078e0a02 */
[----:B------:R-:W-:Y:S01]  /*1030*/  ISETP.GE.AND P1, PT, R20, RZ, PT ;  /* 0x000000ff1400720c */ /* 0x000fe20003f26270 */
[C---:B------:R-:W-:Y:S01]  /*1040*/  IMAD R18, R2.reuse, R7, R18 ;  /* 0x0000000702127224 */ /* 0x040fe200078e0212 */
[----:B------:R-:W-:Y:S01]  /*1050*/  IADD3 R7, R5, 0x34, RZ ;  /* 0x0000003405077810 */ /* 0x000fe20007ffe0ff */
[----:B------:R-:W-:Y:S01]  /*1060*/  @!P5 IMAD.MOV R33, RZ, RZ, -R33 ;  /* 0x000000ffff21d224 */ /* 0x000fe200078e0a21 */
[C---:B------:R-:W-:Y:S01]  /*1070*/  ISETP.GT.U32.AND P5, PT, R2.reuse, R11, PT ;  /* 0x0000000b0200720c */ /* 0x040fe20003fa4070 */
[----:B------:R-:W-:Y:S01]  /*1080*/  @!P2 IMAD.IADD R21, R21, 0x1, -R2 ;  /* 0x000000011515a824 */ /* 0x000fe200078e0a02 */
[----:B------:R-:W-:Y:S01]  /*1090*/  IABS R24, R7 ;  /* 0x0000000700187213 */ /* 0x000fe20000000000 */
[----:B------:R-:W-:Y:S01]  /*10a0*/  @!P4 IMAD.MOV R16, RZ, RZ, -R16 ;  /* 0x000000ffff10c224 */ /* 0x000fe200078e0a10 */
[C---:B------:R-:W-:Y:S01]  /*10b0*/  ISETP.GT.U32.AND P4, PT, R2.reuse, R18, PT ;  /* 0x000000120200720c */ /* 0x040fe20003f84070 */
[----:B------:R-:W-:Y:S01]  /*10c0*/  @!P6 IMAD.IADD R17, R17, 0x1, -R2 ;  /* 0x000000011111e824 */ /* 0x000fe200078e0a02 */
[----:B------:R-:W-:Y:S01]  /*10d0*/  ISETP.GT.U32.AND P2, PT, R2, R21, PT ;  /* 0x000000150200720c */ /* 0x000fe20003f44070 */
[----:B------:R-:W-:Y:S01]  /*10e0*/  IMAD.HI.U32 R6, R3, R24, RZ ;  /* 0x0000001803067227 */ /* 0x000fe200078e00ff */
[----:B------:R-:W-:-:S02]  /*10f0*/  IADD3 R20, R5, 0x30, RZ ;  /* 0x0000003005147810 */ /* 0x000fc40007ffe0ff */
[----:B------:R-:W-:Y:S01]  /*1100*/  ISETP.GT.U32.AND P6, PT, R2, R17, PT ;  /* 0x000000110200720c */ /* 0x000fe20003fc4070 */
[----:B------:R-:W-:Y:S01]  /*1110*/  @!P0 IMAD.MOV R15, RZ, RZ, -R15 ;  /* 0x000000ffff0f8224 */ /* 0x000fe200078e0a0f */
[----:B------:R-:W-:Y:S01]  /*1120*/  ISETP.GE.AND P0, PT, R13, RZ, PT ;  /* 0x000000ff0d00720c */ /* 0x000fe20003f06270 */
[----:B------:R-:W-:Y:S01]  /*1130*/  @!P5 IMAD.IADD R11, R11, 0x1, -R2 ;  /* 0x000000010b0bd824 */ /* 0x000fe200078e0a02 */
[----:B------:R-:W-:Y:S01]  /*1140*/  IABS R22, R20 ;  /* 0x0000001400167213 */ /* 0x000fe20000000000 */
[----:B------:R-:W-:Y:S01]  /*1150*/  IMAD.MOV R13, RZ, RZ, -R6 ;  /* 0x000000ffff0d7224 */ /* 0x000fe200078e0a06 */
[----:B------:R-:W-:Y:S01]  /*1160*/  LOP3.LUT R93, R4, 0x52, RZ, 0xfc, !PT ;  /* 0x00000052045d7812 */ /* 0x000fe200078efcff */
[--C-:B------:R-:W-:Y:S01]  /*1170*/  @!P4 IMAD.IADD R18, R18, 0x1, -R2.reuse ;  /* 0x000000011212c824 */ /* 0x100fe200078e0a02 */
[C---:B------:R-:W-:Y:S01]  /*1180*/  ISETP.GT.U32.AND P5, PT, R2.reuse, R11, PT ;  /* 0x0000000b0200720c */ /* 0x040fe20003fa4070 */
[----:B------:R-:W-:Y:S01]  /*1190*/  @!P2 IMAD.IADD R21, R21, 0x1, -R2 ;  /* 0x000000011515a824 */ /* 0x000fe200078e0a02 */
[----:B------:R-:W-:Y:S01]  /*11a0*/  ISETP.GE.AND P2, PT, R7, RZ, PT ;  /* 0x000000ff0700720c */ /* 0x000fe20003f46270 */
[----:B------:R-:W-:Y:S01]  /*11b0*/  IMAD.HI.U32 R7, R3, R36, RZ ;  /* 0x0000002403077227 */ /* 0x000fe200078e00ff */
[----:B------:R-:W-:-:S02]  /*11c0*/  ISETP.GT.U32.AND P4, PT, R2, R18, PT ;  /* 0x000000120200720c */ /* 0x000fc40003f84070 */
[C---:B------:R-:W-:Y:S01]  /*11d0*/  LOP3.LUT R92, R4.reuse, 0x50, RZ, 0xfc, !PT ;  /* 0x00000050045c7812 */ /* 0x040fe200078efcff */
        /* <DEDUP_REMOVED lines=8> */
[--C-:B------:R-:W-:Y:S01]  /*1260*/  @!P5 IMAD.IADD R11, R11, 0x1, -R2.reuse ;  /* 0x000000010b0bd824 */ /* 0x100fe200078e0a02 */
[----:B------:R-:W-:Y:S01]  /*1270*/  ISETP.GT.U32.AND P5, PT, R2, R24, PT ;  /* 0x000000180200720c */ /* 0x000fe20003fa4070 */
[----:B------:R-:W-:Y:S01]  /*1280*/  @!P4 IMAD.IADD R18, R18, 0x1, -R2 ;  /* 0x000000011212c824 */ /* 0x000fe200078e0a02 */
[----:B------:R-:W-:Y:S01]  /*1290*/  ISETP.GT.U32.AND P4, PT, R2, R36, PT ;  /* 0x000000240200720c */ /* 0x000fe20003f84070 */
[----:B------:R-:W-:Y:S01]  /*12a0*/  @!P0 IMAD.MOV R17, RZ, RZ, -R17 ;  /* 0x000000ffff118224 */ /* 0x000fe200078e0a11 */
[----:B------:R-:W-:Y:S01]  /*12b0*/  IABS R19, R12 ;  /* 0x0000000c00137213 */ /* 0x000fe20000000000 */
[----:B------:R-:W-:Y:S01]  /*12c0*/  IMAD.HI.U32 R7, R3, R22, RZ ;  /* 0x0000001603077227 */ /* 0x000fe200078e00ff */
[----:B------:R-:W-:-:S02]  /*12d0*/  ISETP.GE.AND P0, PT, R8, RZ, PT ;  /* 0x000000ff0800720c */ /* 0x000fc40003f06270 */
[----:B------:R-:W-:Y:S01]  /*12e0*/  IADD3 R8, R5, 0x31, RZ ;  /* 0x0000003105087810 */ /* 0x000fe20007ffe0ff */
[----:B------:R-:W-:Y:S01]  /*12f0*/  IMAD.HI.U32 R6, R3, R19, RZ ;  /* 0x0000001303067227 */ /* 0x000fe200078e00ff */
[----:B------:R-:W-:Y:S02]  /*1300*/  LOP3.LUT R62, R4, 0x44, RZ, 0xfc, !PT ;  /* 0x00000044043e7812 */ /* 0x000fe400078efcff */
[----:B------:R-:W-:Y:S01]  /*1310*/  IABS R30, R8 ;  /* 0x00000008001e7213 */ /* 0x000fe20000000000 */
[----:B------:R-:W-:Y:S01]  /*1320*/  @!P5 IMAD.IADD R24, R24, 0x1, -R2 ;  /* 0x000000011818d824 */ /* 0x000fe200078e0a02 */
[C---:B------:R-:W-:Y:S01]  /*1330*/  LOP3.LUT R60, R4.reuse, 0x40, RZ, 0xfc, !PT ;  /* 0x00000040043c7812 */ /* 0x040fe200078efcff */
[----:B------:R-:W-:Y:S01]  /*1340*/  IMAD.MOV R6, RZ, RZ, -R6 ;  /* 0x000000ffff067224 */ /* 0x000fe200078e0a06 */
[----:B------:R-:W-:Y:S01]  /*1350*/  LOP3.LUT R58, R4, 0x3c, RZ, 0xfc, !PT ;  /* 0x0000003c043a7812 */ /* 0x000fe200078efcff */
[----:B------:R-:W-:Y:S01]  /*1360*/  @!P4 IMAD.IADD R36, R36, 0x1, -R2 ;  /* 0x000000012424c824 */ /* 0x000fe200078e0a02 */
[C---:B------:R-:W-:Y:S01]  /*1370*/  ISETP.GT.U32.AND P4, PT, R2.reuse, R24, PT ;  /* 0x000000180200720c */ /* 0x040fe20003f84070 */
[----:B------:R-:W-:-:S02]  /*1380*/  IMAD R19, R2, R6, R19 ;  /* 0x0000000602137224 */ /* 0x000fc400078e0213 */
[----:B------:R-:W-:-:S03]  /*1390*/  IMAD.HI.U32 R6, R3, R30, RZ ;  /* 0x0000001e03067227 */ /* 0x000fc600078e00ff */
[C---:B------:R-:W-:Y:S01]  /*13a0*/  ISETP.GT.U32.AND P5, PT, R2.reuse, R19, PT ;  /* 0x000000130200720c */ /* 0x040fe20003fa4070 */
[----:B------:R-:W-:Y:S02]  /*13b0*/  IMAD.MOV R13, RZ, RZ, -R6 ;  /* 0x000000ffff0d7224 */ /* 0x000fe400078e0a06 */
[----:B------:R-:W-:Y:S02]  /*13c0*/  IMAD.MOV R7, RZ, RZ, -R7 ;  /* 0x000000ffff077224 */ /* 0x000fe400078e0a07 */
[C---:B------:R-:W-:Y:S01]  /*13d0*/  IMAD R30, R2.reuse, R13, R30 ;  /* 0x0000000d021e7224 */ /* 0x040fe200078e021e */
[----:B------:R-:W-:Y:S01]  /*13e0*/  IADD3 R13, R5, 0x27, RZ ;  /* 0x00000027050d7810 */ /* 0x000fe20007ffe0ff */
[----:B------:R-:W-:Y:S02]  /*13f0*/  IMAD R22, R2, R7, R22 ;  /* 0x0000000702167224 */ /* 0x000fe400078e0216 */
[----:B------:R-:W-:Y:S01]  /*1400*/  @!P4 IMAD.IADD R24, R24, 0x1, -R2 ;  /* 0x000000011818c824 */ /* 0x000fe200078e0a02 */
[C---:B------:R-:W-:Y:S01]  /*1410*/  ISETP.GT.U32.AND P4, PT, R2.reuse, R30, PT ;  /* 0x0000001e0200720c */ /* 0x040fe20003f84070 */
[----:B------:R-:W-:Y:S01]  /*1420*/  @!P6 IMAD.MOV R18, RZ, RZ, -R18 ;  /* 0x000000ffff12e224 */ /* 0x000fe200078e0a12 */
[----:B------:R-:W-:Y:S01]  /*1430*/  ISETP.GT.U32.AND P6, PT, R2, R22, PT ;  /* 0x000000160200720c */ /* 0x000fe20003fc4070 */
[----:B------:R-:W-:Y:S01]  /*1440*/  IMAD.HI.U32 R6, R3, R23, RZ ;  /* 0x0000001703067227 */ /* 0x000fe200078e00ff */
[----:B------:R-:W-:-:S03]  /*1450*/  IABS R141, R13 ;  /* 0x0000000d008d7213 */ /* 0x000fc60000000000 */
[----:B------:R-:W-:Y:S01]  /*1460*/  @!P1 IMAD.MOV R11, RZ, RZ, -R11 ;  /* 0x000000ffff0b9224 */ /* 0x000fe200078e0a0b */
[----:B------:R-:W-:Y:S01]  /*1470*/  ISETP.GT.U32.AND P1, PT, R2, R36, PT ;  /* 0x000000240200720c */ /* 0x000fe20003f24070 */
[----:B------:R-:W-:Y:S02]  /*1480*/  IMAD.MOV R6, RZ, RZ, -R6 ;  /* 0x000000ffff067224 */ /* 0x000fe400078e0a06 */
[--C-:B------:R-:W-:Y:S02]  /*1490*/  @!P5 IMAD.IADD R19, R19, 0x1, -R2.reuse ;  /* 0x000000011313d824 */ /* 0x100fe400078e0a02 */
[--C-:B------:R-:W-:Y:S01]  /*14a0*/  @!P4 IMAD.IADD R30, R30, 0x1, -R2.reuse ;  /* 0x000000011e1ec824 */ /* 0x100fe200078e0a02 */
[----:B------:R-:W-:Y:S01]  /*14b0*/  ISETP.GE.AND P4, PT, R25, RZ, PT ;  /* 0x000000ff1900720c */ /* 0x000fe20003f86270 */
[----:B------:R-:W-:Y:S01]  /*14c0*/  @!P6 IMAD.IADD R22, R22, 0x1, -R2 ;  /* 0x000000011616e824 */ /* 0x000fe200078e0a02 */
[C---:B------:R-:W-:Y:S01]  /*14d0*/  ISETP.GT.U32.AND P5, PT, R2.reuse, R19, PT ;  /* 0x000000130200720c */ /* 0x040fe20003fa4070 */
[C---:B------:R-:W-:Y:S01]  /*14e0*/  IMAD R23, R2.reuse, R6, R23 ;  /* 0x0000000602177224 */ /* 0x040fe200078e0217 */
[----:B------:R-:W-:Y:S01]  /*14f0*/  ISETP.GT.U32.AND P6, PT, R2, R30, PT ;  /* 0x0000001e0200720c */ /* 0x000fe20003fc4070 */
[----:B------:R-:W-:-:S04]  /*1500*/  IMAD.HI.U32 R6, R3, R41, RZ ;  /* 0x0000002903067227 */ /* 0x000fc800078e00ff */
[----:B------:R-:W-:Y:S02]  /*1510*/  IMAD.MOV R6, RZ, RZ, -R6 ;  /* 0x000000ffff067224 */ /* 0x000fe400078e0a06 */
[----:B------:R-:W-:Y:S01]  /*1520*/  @!P1 IMAD.IADD R36, R36, 0x1, -R2 ;  /* 0x0000000124249824 */ /* 0x000fe200078e0a02 */
[C---:B------:R-:W-:Y:S01]  /*1530*/  ISETP.GT.U32.AND P1, PT, R2.reuse, R23, PT ;  /* 0x000000170200720c */ /* 0x040fe20003f24070 */
[C---:B------:R-:W-:Y:S01]  /*1540*/  IMAD R41, R2.reuse, R6, R41 ;  /* 0x0000000602297224 */ /* 0x040fe200078e0229 */
[----:B------:R-:W-:Y:S01]  /*1550*/  IADD3 R6, R5, 0x2d, RZ ;  /* 0x0000002d05067810 */ /* 0x000fe20007ffe0ff */
[----:B------:R-:W-:Y:S01]  /*1560*/  @!P0 IMAD.MOV R36, RZ, RZ, -R36 ;  /* 0x000000ffff248224 */ /* 0x000fe200078e0a24 */
[----:B------:R-:W-:Y:S01]  /*1570*/  ISETP.GT.U32.AND P0, PT, R2, R22, PT ;  /* 0x000000160200720c */ /* 0x000fe20003f04070 */
[----:B------:R-:W-:Y:S01]  /*1580*/  @!P6 IMAD.IADD R30, R30, 0x1, -R2 ;  /* 0x000000011e1ee824 */ /* 0x000fe200078e0a02 */
[----:B------:R-:W-:Y:S01]  /*1590*/  ISETP.GT.U32.AND P6, PT, R2, R41, PT ;  /* 0x000000290200720c */ /* 0x000fe20003fc4070 */
[----:B------:R-:W-:Y:S01]  /*15a0*/  @!P2 IMAD.MOV R24, RZ, RZ, -R24 ;  /* 0x000000ffff18a224 */ /* 0x000fe200078e0a18 */
[----:B------:R-:W-:Y:S01]  /*15b0*/  ISETP.GE.AND P2, PT, R8, RZ, PT ;  /* 0x000000ff0800720c */ /* 0x000fe20003f46270 */
[--C-:B------:R-:W-:Y:S01]  /*15c0*/  @!P5 IMAD.IADD R19, R19, 0x1, -R2.reuse ;  /* 0x000000011313d824 */ /* 0x100fe200078e0a02 */
[----:B------:R-:W-:Y:S01]  /*15d0*/  IADD3 R8, R5, 0x2c, RZ ;  /* 0x0000002c05087810 */ /* 0x000fe20007ffe0ff */
[----:B------:R-:W-:Y:S01]  /*15e0*/  @!P3 IMAD.MOV R21, RZ, RZ, -R21 ;  /* 0x000000ffff15b224 */ /* 0x000fe200078e0a15 */
[----:B------:R-:W-:Y:S01]  /*15f0*/  IABS R129, R6 ;  /* 0x0000000600817213 */ /* 0x000fe20000000000 */
[----:B------:R-:W-:Y:S01]  /*1600*/  @!P1 IMAD.IADD R23, R23, 0x1, -R2 ;  /* 0x0000000117179824 */ /* 0x000fe200078e0a02 */
[----:B------:R-:W-:-:S02]  /*1610*/  ISETP.GE.AND P5, PT, R20, RZ, PT ;  /* 0x000000ff1400720c */ /* 0x000fc40003fa6270 */
[----:B------:R-:W-:Y:S01]  /*1620*/  IABS R131, R8 ;  /* 0x0000000800837213 */ /* 0x000fe20000000000 */
[--C-:B------:R-:W-:Y:S01]  /*1630*/  @!P0 IMAD.IADD R22, R22, 0x1, -R2.reuse ;  /* 0x0000000116168824 */ /* 0x100fe200078e0a02 */
[----:B------:R-:W-:Y:S01]  /*1640*/  ISETP.GE.AND P0, PT, R6, RZ, PT ;  /* 0x000000ff0600720c */ /* 0x000fe20003f06270 */
[----:B------:R-:W-:Y:S01]  /*1650*/  @!P6 IMAD.IADD R41, R41, 0x1, -R2 ;  /* 0x000000012929e824 */ /* 0x000fe200078e0a02 */
[----:B------:R-:W-:Y:S01]  /*1660*/  ISETP.GE.AND P3, PT, R12, RZ, PT ;  /* 0x000000ff0c00720c */ /* 0x000fe20003f66270 */
[----:B------:R-:W-:Y:S01]  /*1670*/  IMAD.HI.U32 R6, R3, R129, RZ ;  /* 0x0000008103067227 */ /* 0x000fe200078e00ff */
[----:B------:R-:W-:Y:S02]  /*1680*/  IADD3 R12, R5, 0x2b, RZ ;  /* 0x0000002b050c7810 */ /* 0x000fe40007ffe0ff */
[C---:B------:R-:W-:Y:S01]  /*1690*/  ISETP.GT.U32.AND P1, PT, R2.reuse, R23, PT ;  /* 0x000000170200720c */ /* 0x040fe20003f24070 */
[----:B------:R-:W-:Y:S01]  /*16a0*/  @!P2 IMAD.MOV R30, RZ, RZ, -R30 ;  /* 0x000000ffff1ea224 */ /* 0x000fe200078e0a1e */
[----:B------:R-:W-:Y:S01]  /*16b0*/  ISETP.GT.U32.AND P2, PT, R2, R41, PT ;  /* 0x000000290200720c */ /* 0x000fe20003f44070 */
[----:B------:R-:W-:Y:S01]  /*16c0*/  IMAD.HI.U32 R7, R3, R131, RZ ;  /* 0x0000008303077227 */ /* 0x000fe200078e00ff */
[----:B------:R-:W-:-:S02]  /*16d0*/  IABS R133, R12 ;  /* 0x0000000c00857213 */ /* 0x000fc40000000000 */
[----:B------:R-:W-:Y:S01]  /*16e0*/  ISETP.GE.AND P6, PT, R12, RZ, PT ;  /* 0x000000ff0c00720c */ /* 0x000fe20003fc6270 */
[----:B------:R-:W-:Y:S01]  /*16f0*/  IMAD.MOV R6, RZ, RZ, -R6 ;  /* 0x000000ffff067224 */ /* 0x000fe200078e0a06 */
[C---:B------:R-:W-:Y:S01]  /*1700*/  IADD3 R12, R5.reuse, 0x28, RZ ;  /* 0x00000028050c7810 */ /* 0x040fe20007ffe0ff */
[----:B------:R-:W-:Y:S01]  /*1710*/  IMAD.MOV R7, RZ, RZ, -R7 ;  /* 0x000000ffff077224 */ /* 0x000fe200078e0a07 */
[C---:B------:R-:W-:Y:S01]  /*1720*/  IADD3 R20, R5.reuse, 0x1c, RZ ;  /* 0x0000001c05147810 */ /* 0x040fe20007ffe0ff */
[C---:B------:R-:W-:Y:S01]  /*1730*/  IMAD R129, R2.reuse, R6, R129 ;  /* 0x0000000602817224 */ /* 0x040fe200078e0281 */
[----:B------:R-:W-:Y:S01]  /*1740*/  IABS R139, R12 ;  /* 0x0000000c008b7213 */ /* 0x000fe20000000000 */
[C---:B------:R-:W-:Y:S01]  /*1750*/  IMAD R131, R2.reuse, R7, R131 ;  /* 0x0000000702837224 */ /* 0x040fe200078e0283 */
[----:B------:R-:W-:Y:S01]  /*1760*/  IADD3 R7, R5, 0x2a, RZ ;  /* 0x0000002a05077810 */ /* 0x000fe20007ffe0ff */
[----:B------:R-:W-:Y:S01]  /*1770*/  @!P5 IMAD.MOV R22, RZ, RZ, -R22 ;  /* 0x000000ffff16d224 */ /* 0x000fe200078e0a16 */
[----:B------:R-:W-:Y:S01]  /*1780*/  ISETP.GT.U32.AND P5, PT, R2, R129, PT ;  /* 0x000000810200720c */ /* 0x000fe20003fa4070 */
[----:B------:R-:W-:Y:S01]  /*1790*/  IMAD.HI.U32 R6, R3, R133, RZ ;  /* 0x0000008503067227 */ /* 0x000fe200078e00ff */
[----:B------:R-:W-:-:S02]  /*17a0*/  IABS R135, R7 ;  /* 0x0000000700877213 */ /* 0x000fc40000000000 */
[----:B------:R-:W-:Y:S01]  /*17b0*/  IABS R159, R20 ;  /* 0x00000014009f7213 */ /* 0x000fe20000000000 */
[----:B------:R-:W-:Y:S01]  /*17c0*/  @!P2 IMAD.IADD R41, R41, 0x1, -R2 ;  /* 0x000000012929a824 */ /* 0x000fe200078e0a02 */
[----:B------:R-:W-:Y:S01]  /*17d0*/  ISETP.GT.U32.AND P2, PT, R2, R131, PT ;  /* 0x000000830200720c */ /* 0x000fe20003f44070 */
[----:B------:R-:W-:Y:S02]  /*17e0*/  IMAD.MOV R6, RZ, RZ, -R6 ;  /* 0x000000ffff067224 */ /* 0x000fe400078e0a06 */
[--C-:B------:R-:W-:Y:S01]  /*17f0*/  @!P1 IMAD.IADD R23, R23, 0x1, -R2.reuse ;  /* 0x0000000117179824 */ /* 0x100fe200078e0a02 */
[----:B------:R-:W-:Y:S01]  /*1800*/  ISETP.GE.AND P1, PT, R8, RZ, PT ;  /* 0x000000ff0800720c */ /* 0x000fe20003f26270 */
[C---:B------:R-:W-:Y:S01]  /*1810*/  IMAD R133, R2.reuse, R6, R133 ;  /* 0x0000000602857224 */ /* 0x040fe200078e0285 */
[----:B------:R-:W-:Y:S01]  /*1820*/  IADD3 R8, R5, 0x29, RZ ;  /* 0x0000002905087810 */ /* 0x000fe20007ffe0ff */
[----:B------:R-:W-:Y:S02]  /*1830*/  @!P5 IMAD.IADD R129, R129, 0x1, -R2 ;  /* 0x000000018181d824 */ /* 0x000fe400078e0a02 */
[----:B------:R-:W-:Y:S01]  /*1840*/  IMAD.HI.U32 R6, R3, R135, RZ ;  /* 0x0000008703067227 */ /* 0x000fe200078e00ff */
[----:B------:R-:W-:-:S02]  /*1850*/  ISETP.GT.U32.AND P5, PT, R2, R133, PT ;  /* 0x000000850200720c */ /* 0x000fc40003fa4070 */
[----:B------:R-:W-:Y:S01]  /*1860*/  IABS R137, R8 ;  /* 0x0000000800897213 */ /* 0x000fe20000000000 */
[----:B------:R-:W-:Y:S01]  /*1870*/  @!P2 IMAD.IADD R131, R131, 0x1, -R2 ;  /* 0x000000018383a824 */ /* 0x000fe200078e0a02 */
[----:B------:R-:W-:Y:S01]  /*1880*/  ISETP.GT.U32.AND P2, PT, R2, R129, PT ;  /* 0x000000810200720c */ /* 0x000fe20003f44070 */
[----:B------:R-:W-:Y:S01]  /*1890*/  @!P4 IMAD.MOV R23, RZ, RZ, -R23 ;  /* 0x000000ffff17c224 */ /* 0x000fe200078e0a17 */
[----:B------:R-:W-:Y:S01]  /*18a0*/  ISETP.GE.AND P4, PT, R7, RZ, PT ;  /* 0x000000ff0700720c */ /* 0x000fe20003f86270 */
[----:B------:R-:W-:Y:S02]  /*18b0*/  IMAD.MOV R7, RZ, RZ, -R6 ;  /* 0x000000ffff077224 */ /* 0x000fe400078e0a06 */
[----:B------:R-:W-:-:S04]  /*18c0*/  IMAD.HI.U32 R6, R3, R137, RZ ;  /* 0x0000008903067227 */ /* 0x000fc800078e00ff */
[----:B------:R-:W-:Y:S02]  /*18d0*/  IMAD.MOV R6, RZ, RZ, -R6 ;  /* 0x000000ffff067224 */ /* 0x000fe400078e0a06 */
[----:B------:R-:W-:Y:S01]  /*18e0*/  @!P5 IMAD.IADD R133, R133, 0x1, -R2 ;  /* 0x000000018585d824 */ /* 0x000fe200078e0a02 */
[C---:B------:R-:W-:Y:S01]  /*18f0*/  ISETP.GT.U32.AND P5, PT, R2.reuse, R131, PT ;  /* 0x000000830200720c */ /* 0x040fe20003fa4070 */
[----:B------:R-:W-:Y:S02]  /*1900*/  IMAD R135, R2, R7, R135 ;  /* 0x0000000702877224 */ /* 0x000fe400078e0287 */
[----:B------:R-:W-:-:S04]  /*1910*/  IMAD.HI.U32 R7, R3, R139, RZ ;  /* 0x0000008b03077227 */ /* 0x000fc800078e00ff */
[--C-:B------:R-:W-:Y:S01]  /*1920*/  @!P2 IMAD.IADD R129, R129, 0x1, -R2.reuse ;  /* 0x000000018181a824 */ /* 0x100fe200078e0a02 */
[C---:B------:R-:W-:Y:S01]  /*1930*/  ISETP.GT.U32.AND P2, PT, R2.reuse, R135, PT ;  /* 0x000000870200720c */ /* 0x040fe20003f44070 */
[----:B------:R-:W-:Y:S02]  /*1940*/  IMAD R137, R2, R6, R137 ;  /* 0x0000000602897224 */ /* 0x000fe400078e0289 */
[----:B------:R-:W-:Y:S01]  /*1950*/  @!P3 IMAD.MOV R19, RZ, RZ, -R19 ;  /* 0x000000ffff13b224 */ /* 0x000fe200078e0a13 */
[----:B------:R-:W-:Y:S01]  /*1960*/  ISETP.GE.AND P3, PT, R26, RZ, PT ;  /* 0x000000ff1a00720c */ /* 0x000fe20003f66270 */
[----:B------:R-:W-:Y:S01]  /*1970*/  IMAD.MOV R7, RZ, RZ, -R7 ;  /* 0x000000ffff077224 */ /* 0x000fe200078e0a07 */
[C---:B------:R-:W-:Y:S01]  /*1980*/  IADD3 R26, R5.reuse, 0x15, RZ ;  /* 0x00000015051a7810 */ /* 0x040fe20007ffe0ff */
[----:B------:R-:W-:Y:S01]  /*1990*/  @!P0 IMAD.MOV R129, RZ, RZ, -R129 ;  /* 0x000000ffff818224 */ /* 0x000fe200078e0a81 */
[C---:B------:R-:W-:Y:S01]  /*19a0*/  ISETP.GT.U32.AND P0, PT, R2.reuse, R137, PT ;  /* 0x000000890200720c */ /* 0x040fe20003f04070 */
[C---:B------:R-:W-:Y:S01]  /*19b0*/  IMAD R139, R2.reuse, R7, R139 ;  /* 0x00000007028b7224 */ /* 0x040fe200078e028b */
[----:B------:R-:W-:Y:S01]  /*19c0*/  IADD3 R7, R5, 0x26, RZ ;  /* 0x0000002605077810 */ /* 0x000fe20007ffe0ff */
[----:B------:R-:W-:Y:S01]  /*19d0*/  @!P5 IMAD.IADD R131, R131, 0x1, -R2 ;  /* 0x000000018383d824 */ /* 0x000fe200078e0a02 */
[----:B------:R-:W-:Y:S01]  /*19e0*/  IABS R25, R26 ;  /* 0x0000001a00197213 */ /* 0x000fe20000000000 */
[----:B------:R-:W-:Y:S01]  /*19f0*/  IMAD.HI.U32 R6, R3, R141, RZ ;  /* 0x0000008d03067227 */ /* 0x000fe200078e00ff */
[----:B------:R-:W-:-:S02]  /*1a00*/  ISETP.GT.U32.AND P5, PT, R2, R139, PT ;  /* 0x0000008b0200720c */ /* 0x000fc40003fa4070 */
[----:B------:R-:W-:Y:S01]  /*1a10*/  IABS R143, R7 ;  /* 0x00000007008f7213 */ /* 0x000fe20000000000 */
[----:B------:R-:W-:Y:S01]  /*1a20*/  @!P3 IMAD.MOV R41, RZ, RZ, -R41 ;  /* 0x000000ffff29b224 */ /* 0x000fe200078e0a29 */
[C---:B------:R-:W-:Y:S01]  /*1a30*/  ISETP.GT.U32.AND P3, PT, R2.reuse, R133, PT ;  /* 0x000000850200720c */ /* 0x040fe20003f64070 */
[----:B------:R-:W-:Y:S02]  /*1a40*/  IMAD.MOV R6, RZ, RZ, -R6 ;  /* 0x000000ffff067224 */ /* 0x000fe400078e0a06 */
[----:B------:R-:W-:Y:S02]  /*1a50*/  @!P0 IMAD.IADD R137, R137, 0x1, -R2 ;  /* 0x0000000189898824 */ /* 0x000fe400078e0a02 */
[----:B------:R-:W-:Y:S02]  /*1a60*/  @!P1 IMAD.MOV R131, RZ, RZ, -R131 ;  /* 0x000000ffff839224 */ /* 0x000fe400078e0a83 */
[C---:B------:R-:W-:Y:S01]  /*1a70*/  IMAD R141, R2.reuse, R6, R141 ;  /* 0x00000006028d7224 */ /* 0x040fe200078e028d */
[----:B------:R-:W-:Y:S01]  /*1a80*/  ISETP.GT.U32.AND P1, PT, R2, R137, PT ;  /* 0x000000890200720c */ /* 0x000fe20003f24070 */
[----:B------:R-:W-:-:S04]  /*1a90*/  IMAD.HI.U32 R6, R3, R143, RZ ;  /* 0x0000008f03067227 */ /* 0x000fc800078e00ff */
[----:B------:R-:W-:Y:S02]  /*1aa0*/  @!P5 IMAD.IADD R139, R139, 0x1, -R2 ;  /* 0x000000018b8bd824 */ /* 0x000fe400078e0a02 */
[----:B------:R-:W-:Y:S02]  /*1ab0*/  IMAD.MOV R6, RZ, RZ, -R6 ;  /* 0x000000ffff067224 */ /* 0x000fe400078e0a06 */
[--C-:B------:R-:W-:Y:S01]  /*1ac0*/  @!P3 IMAD.IADD R133, R133, 0x1, -R2.reuse ;  /* 0x000000018585b824 */ /* 0x100fe200078e0a02 */
[C---:B------:R-:W-:Y:S01]  /*1ad0*/  ISETP.GT.U32.AND P5, PT, R2.reuse, R139, PT ;  /* 0x0000008b0200720c */ /* 0x040fe20003fa4070 */
[----:B------:R-:W-:Y:S01]  /*1ae0*/  IMAD R143, R2, R6, R143 ;  /* 0x00000006028f7224 */ /* 0x000fe200078e028f */
[----:B------:R-:W-:Y:S01]  /*1af0*/  ISETP.GE.AND P3, PT, R8, RZ, PT ;  /* 0x000000ff0800720c */ /* 0x000fe20003f66270 */
[--C-:B------:R-:W-:Y:S01]  /*1b00*/  @!P1 IMAD.IADD R137, R137, 0x1, -R2.reuse ;  /* 0x0000000189899824 */ /* 0x100fe200078e0a02 */
[----:B------:R-:W-:Y:S01]  /*1b10*/  IADD3 R8, R5, 0x25, RZ ;  /* 0x0000002505087810 */ /* 0x000fe20007ffe0ff */
[----:B------:R-:W-:Y:S01]  /*1b20*/  @!P2 IMAD.IADD R135, R135, 0x1, -R2 ;  /* 0x000000018787a824 */ /* 0x000fe200078e0a02 */
[----:B------:R-:W-:Y:S01]  /*1b30*/  ISETP.GT.U32.AND P1, PT, R2, R143, PT ;  /* 0x0000008f0200720c */ /* 0x000fe20003f24070 */
[----:B------:R-:W-:Y:S01]  /*1b40*/  @!P6 IMAD.MOV R133, RZ, RZ, -R133 ;  /* 0x000000ffff85e224 */ /* 0x000fe200078e0a85 */
[----:B------:R-:W-:-:S02]  /*1b50*/  IABS R145, R8 ;  /* 0x0000000800917213 */ /* 0x000fc40000000000 */
[----:B------:R-:W-:Y:S02]  /*1b60*/  ISETP.GE.AND P2, PT, R12, RZ, PT ;  /* 0x000000ff0c00720c */ /* 0x000fe40003f46270 */
[----:B------:R-:W-:Y:S01]  /*1b70*/  IADD3 R12, R5, 0x24, RZ ;  /* 0x00000024050c7810 */ /* 0x000fe20007ffe0ff */
[----:B------:R-:W-:Y:S01]  /*1b80*/  IMAD.HI.U32 R6, R3, R145, RZ ;  /* 0x0000009103067227 */ /* 0x000fe200078e00ff */
[C---:B------:R-:W-:Y:S02]  /*1b90*/  ISETP.GT.U32.AND P0, PT, R2.reuse, R135, PT ;  /* 0x000000870200720c */ /* 0x040fe40003f04070 */
[----:B------:R-:W-:Y:S01]  /*1ba0*/  ISETP.GT.U32.AND P6, PT, R2, R141, PT ;  /* 0x0000008d0200720c */ /* 0x000fe20003fc4070 */
[----:B------:R-:W-:Y:S01]  /*1bb0*/  @!P5 IMAD.IADD R139, R139, 0x1, -R2 ;  /* 0x000000018b8bd824 */ /* 0x000fe200078e0a02 */
[----:B------:R-:W-:Y:S01]  /*1bc0*/  ISETP.GE.AND P5, PT, R7, RZ, PT ;  /* 0x000000ff0700720c */ /* 0x000fe20003fa6270 */
[----:B------:R-:W-:Y:S01]  /*1bd0*/  IMAD.MOV R7, RZ, RZ, -R6 ;  /* 0x000000ffff077224 */ /* 0x000fe200078e0a06 */
[----:B------:R-:W-:Y:S01]  /*1be0*/  IABS R147, R12 ;  /* 0x0000000c00937213 */ /* 0x000fe20000000000 */
[----:B------:R-:W-:-:S02]  /*1bf0*/  @!P1 IMAD.IADD R143, R143, 0x1, -R2 ;  /* 0x000000018f8f9824 */ /* 0x000fc400078e0a02 */
[C---:B------:R-:W-:Y:S01]  /*1c00*/  IMAD R145, R2.reuse, R7, R145 ;  /* 0x0000000702917224 */ /* 0x040fe200078e0291 */
[----:B------:R-:W-:Y:S01]  /*1c10*/  IADD3 R7, R5, 0x22, RZ ;  /* 0x0000002205077810 */ /* 0x000fe20007ffe0ff */
[----:B------:R-:W-:Y:S01]  /*1c20*/  @!P3 IMAD.MOV R137, RZ, RZ, -R137 ;  /* 0x000000ffff89b224 */ /* 0x000fe200078e0a89 */
[C---:B------:R-:W-:Y:S01]  /*1c30*/  ISETP.GT.U32.AND P1, PT, R2.reuse, R143, PT ;  /* 0x0000008f0200720c */ /* 0x040fe20003f24070 */
[----:B------:R-:W-:Y:S01]  /*1c40*/  IMAD.HI.U32 R6, R3, R147, RZ ;  /* 0x0000009303067227 */ /* 0x000fe200078e00ff */
[----:B------:R-:W-:Y:S02]  /*1c50*/  ISETP.GT.U32.AND P3, PT, R2, R145, PT ;  /* 0x000000910200720c */ /* 0x000fe40003f64070 */
[----:B------:R-:W-:Y:S01]  /*1c60*/  IABS R150, R7 ;  /* 0x0000000700967213 */ /* 0x000fe20000000000 */
[----:B------:R-:W-:Y:S02]  /*1c70*/  IMAD.MOV R6, RZ, RZ, -R6 ;  /* 0x000000ffff067224 */ /* 0x000fe400078e0a06 */
[--C-:B------:R-:W-:Y:S01]  /*1c80*/  @!P0 IMAD.IADD R135, R135, 0x1, -R2.reuse ;  /* 0x0000000187878824 */ /* 0x100fe200078e0a02 */
[----:B------:R-:W-:Y:S01]  /*1c90*/  ISETP.GE.AND P0, PT, R13, RZ, PT ;  /* 0x000000ff0d00720c */ /* 0x000fe20003f06270 */
[--C-:B------:R-:W-:Y:S01]  /*1ca0*/  @!P6 IMAD.IADD R141, R141, 0x1, -R2.reuse ;  /* 0x000000018d8de824 */ /* 0x100fe200078e0a02 */
[----:B------:R-:W-:Y:S01]  /*1cb0*/  ISETP.GE.AND P6, PT, R8, RZ, PT ;  /* 0x000000ff0800720c */ /* 0x000fe20003fc6270 */
[C---:B------:R-:W-:Y:S01]  /*1cc0*/  IMAD R147, R2.reuse, R6, R147 ;  /* 0x0000000602937224 */ /* 0x040fe200078e0293 */
[----:B------:R-:W-:Y:S01]  /*1cd0*/  IADD3 R8, R5, 0x23, RZ ;  /* 0x0000002305087810 */ /* 0x000fe20007ffe0ff */
[----:B------:R-:W-:Y:S01]  /*1ce0*/  @!P4 IMAD.MOV R135, RZ, RZ, -R135 ;  /* 0x000000ffff87c224 */ /* 0x000fe200078e0a87 */
[C---:B------:R-:W-:Y:S01]  /*1cf0*/  ISETP.GT.U32.AND P4, PT, R2.reuse, R141, PT ;  /* 0x0000008d0200720c */ /* 0x040fe20003f84070 */
[--C-:B------:R-:W-:Y:S01]  /*1d00*/  @!P1 IMAD.IADD R143, R143, 0x1, -R2.reuse ;  /* 0x000000018f8f9824 */ /* 0x100fe200078e0a02 */
[----:B------:R-:W-:Y:S01]  /*1d10*/  ISETP.GT.U32.AND P1, PT, R2, R147, PT ;  /* 0x000000930200720c */ /* 0x000fe20003f24070 */
[----:B------:R-:W-:Y:S01]  /*1d20*/  @!P3 IMAD.IADD R145, R145, 0x1, -R2 ;  /* 0x000000019191b824 */ /* 0x000fe200078e0a02 */
[----:B------:R-:W-:Y:S01]  /*1d30*/  IABS R149, R8 ;  /* 0x0000000800957213 */ /* 0x000fe20000000000 */
[----:B------:R-:W-:Y:S01]  /*1d40*/  @!P2 IMAD.MOV R139, RZ, RZ, -R139 ;  /* 0x000000ffff8ba224 */ /* 0x000fe200078e0a8b */
[----:B------:R-:W-:Y:S01]  /*1d50*/  ISETP.GE.AND P2, PT, R12, RZ, PT ;  /* 0x000000ff0c00720c */ /* 0x000fe20003f46270 */
[----:B------:R-:W-:Y:S01]  /*1d60*/  @!P5 IMAD.MOV R143, RZ, RZ, -R143 ;  /* 0x000000ffff8fd224 */ /* 0x000fe200078e0a8f */
[----:B------:R-:W-:Y:S01]  /*1d70*/  ISETP.GT.U32.AND P3, PT, R2, R145, PT ;  /* 0x000000910200720c */ /* 0x000fe20003f64070 */
[----:B------:R-:W-:Y:S01]  /*1d80*/  IMAD.HI.U32 R6, R3, R149, RZ ;  /* 0x0000009503067227 */ /* 0x000fe200078e00ff */
[----:B------:R-:W-:-:S03]  /*1d90*/  IADD3 R12, R5, 0x1e, RZ ;  /* 0x0000001e050c7810 */ /* 0x000fc60007ffe0ff */
[----:B------:R-:W-:Y:S01]  /*1da0*/  @!P4 IMAD.IADD R141, R141, 0x1, -R2 ;  /* 0x000000018d8dc824 */ /* 0x000fe200078e0a02 */
[----:B------:R-:W-:Y:S01]  /*1db0*/  ISETP.GE.AND P4, PT, R8, RZ, PT ;  /* 0x000000ff0800720c */ /* 0x000fe20003f86270 */
[----:B------:R-:W-:Y:S01]  /*1dc0*/  IMAD.MOV R6, RZ, RZ, -R6 ;  /* 0x000000ffff067224 */ /* 0x000fe200078e0a06 */
[----:B------:R-:W-:Y:S01]  /*1dd0*/  IADD3 R8, R5, 0x21, RZ ;  /* 0x0000002105087810 */ /* 0x000fe20007ffe0ff */
[--C-:B------:R-:W-:Y:S01]  /*1de0*/  @!P1 IMAD.IADD R147, R147, 0x1, -R2.reuse ;  /* 0x0000000193939824 */ /* 0x100fe200078e0a02 */
[----:B------:R-:W-:Y:S01]  /*1df0*/  IABS R158, R12 ;  /* 0x0000000c009e7213 */ /* 0x000fe20000000000 */
[C---:B------:R-:W-:Y:S01]  /*1e00*/  IMAD R149, R2.reuse, R6, R149 ;  /* 0x0000000602957224 */ /* 0x040fe200078e0295 */
[----:B------:R-:W-:Y:S01]  /*1e10*/  IABS R152, R8 ;  /* 0x0000000800987213 */ /* 0x000fe20000000000 */
[----:B------:R-:W-:Y:S01]  /*1e20*/  @!P3 IMAD.IADD R145, R145, 0x1, -R2 ;  /* 0x000000019191b824 */ /* 0x000fe200078e0a02 */
[C---:B------:R-:W-:Y:S01]  /*1e30*/  ISETP.GT.U32.AND P1, PT, R2.reuse, R147, PT ;  /* 0x000000930200720c */ /* 0x040fe20003f24070 */
[----:B------:R-:W-:Y:S01]  /*1e40*/  @!P0 IMAD.MOV R141, RZ, RZ, -R141 ;  /* 0x000000ffff8d8224 */ /* 0x000fe200078e0a8d */
[----:B------:R-:W-:Y:S01]  /*1e50*/  ISETP.GE.AND P0, PT, R7, RZ, PT ;  /* 0x000000ff0700720c */ /* 0x000fe20003f06270 */
[----:B------:R-:W-:Y:S01]  /*1e60*/  @!P6 IMAD.MOV R145, RZ, RZ, -R145 ;  /* 0x000000ffff91e224 */ /* 0x000fe200078e0a91 */
[----:B------:R-:W-:Y:S01]  /*1e70*/  ISETP.GT.U32.AND P6, PT, R2, R149, PT ;  /* 0x000000950200720c */ /* 0x000fe20003fc4070 */
[----:B------:R-:W-:Y:S01]  /*1e80*/  IMAD.HI.U32 R6, R3, R150, RZ ;  /* 0x0000009603067227 */ /* 0x000fe200078e00ff */
[----:B------:R-:W-:-:S02]  /*1e90*/  ISETP.GE.AND P5, PT, R8, RZ, PT ;  /* 0x000000ff0800720c */ /* 0x000fc40003fa6270 */
[----:B------:R-:W-:Y:S01]  /*1ea0*/  IADD3 R8, R5, 0x20, RZ ;  /* 0x0000002005087810 */ /* 0x000fe20007ffe0ff */
[----:B------:R-:W-:-:S03]  /*1eb0*/  IMAD.HI.U32 R7, R3, R152, RZ ;  /* 0x0000009803077227 */ /* 0x000fc600078e00ff */
[----:B------:R-:W-:Y:S01]  /*1ec0*/  IABS R154, R8 ;  /* 0x00000008009a7213 */ /* 0x000fe20000000000 */
[----:B------:R-:W-:Y:S01]  /*1ed0*/  IMAD.MOV R13, RZ, RZ, -R6 ;  /* 0x000000ffff0d7224 */ /* 0x000fe200078e0a06 */
[----:B------:R-:W-:Y:S01]  /*1ee0*/  ISETP.GE.AND P3, PT, R8, RZ, PT ;  /* 0x000000ff0800720c */ /* 0x000fe20003f66270 */
[----:B------:R-:W-:Y:S01]  /*1ef0*/  IMAD.MOV R7, RZ, RZ, -R7 ;  /* 0x000000ffff077224 */ /* 0x000fe200078e0a07 */
[C---:B------:R-:W-:Y:S01]  /*1f00*/  IADD3 R8, R5.reuse, 0x1f, RZ ;  /* 0x0000001f05087810 */ /* 0x040fe20007ffe0ff */
[C---:B------:R-:W-:Y:S01]  /*1f10*/  IMAD R150, R2.reuse, R13, R150 ;  /* 0x0000000d02967224 */ /* 0x040fe200078e0296 */
[----:B------:R-:W-:Y:S01]  /*1f20*/  IADD3 R13, R5, 0x1d, RZ ;  /* 0x0000001d050d7810 */ /* 0x000fe20007ffe0ff */
[C---:B------:R-:W-:Y:S01]  /*1f30*/  IMAD R152, R2.reuse, R7, R152 ;  /* 0x0000000702987224 */ /* 0x040fe200078e0298 */
[----:B------:R-:W-:Y:S01]  /*1f40*/  IABS R156, R8 ;  /* 0x00000008009c7213 */ /* 0x000fe20000000000 */
[--C-:B------:R-:W-:Y:S01]  /*1f50*/  @!P1 IMAD.IADD R147, R147, 0x1, -R2.reuse ;  /* 0x0000000193939824 */ /* 0x100fe200078e0a02 */
[C---:B------:R-:W-:Y:S01]  /*1f60*/  ISETP.GT.U32.AND P1, PT, R2.reuse, R150, PT ;  /* 0x000000960200720c */ /* 0x040fe20003f24070 */
[----:B------:R-:W-:Y:S01]  /*1f70*/  @!P6 IMAD.IADD R149, R149, 0x1, -R2 ;  /* 0x000000019595e824 */ /* 0x000fe200078e0a02 */
[----:B------:R-:W-:Y:S01]  /*1f80*/  IABS R217, R13 ;  /* 0x0000000d00d97213 */ /* 0x000fe20000000000 */
[----:B------:R-:W-:Y:S01]  /*1f90*/  @!P2 IMAD.MOV R147, RZ, RZ, -R147 ;  /* 0x000000ffff93a224 */ /* 0x000fe200078e0a93 */
[C---:B------:R-:W-:Y:S01]  /*1fa0*/  ISETP.GT.U32.AND P2, PT, R2.reuse, R152, PT ;  /* 0x000000980200720c */ /* 0x040fe20003f44070 */
[----:B------:R-:W-:Y:S01]  /*1fb0*/  IMAD.HI.U32 R6, R3, R154, RZ ;  /* 0x0000009a03067227 */ /* 0x000fe200078e00ff */
[----:B------:R-:W-:-:S03]  /*1fc0*/  ISETP.GT.U32.AND P6, PT, R2, R149, PT ;  /* 0x000000950200720c */ /* 0x000fc60003fc4070 */
[----:B------:R-:W-:Y:S02]  /*1fd0*/  IMAD.MOV R7, RZ, RZ, -R6 ;  /* 0x000000ffff077224 */ /* 0x000fe400078e0a06 */
[----:B------:R-:W-:-:S04]  /*1fe0*/  IMAD.HI.U32 R6, R3, R156, RZ ;  /* 0x0000009c03067227 */ /* 0x000fc800078e00ff */
[----:B------:R-:W-:Y:S02]  /*1ff0*/  IMAD R154, R2, R7, R154 ;  /* 0x00000007029a7224 */ /* 0x000fe400078e029a */
[--C-:B------:R-:W-:Y:S02]  /*2000*/  @!P1 IMAD.IADD R150, R150, 0x1, -R2.reuse ;  /* 0x0000000196969824 */ /* 0x100fe400078e0a02 */
[--C-:B------:R-:W-:Y:S02]  /*2010*/  @!P2 IMAD.IADD R152, R152, 0x1, -R2.reuse ;  /* 0x000000019898a824 */ /* 0x100fe400078e0a02 */
[----:B------:R-:W-:Y:S01]  /*2020*/  @!P6 IMAD.IADD R149, R149, 0x1, -R2 ;  /* 0x000000019595e824 */ /* 0x000fe200078e0a02 */
[C---:B------:R-:W-:Y:S01]  /*2030*/  ISETP.GT.U32.AND P1, PT, R2.reuse, R150, PT ;  /* 0x000000960200720c */ /* 0x040fe20003f24070 */
[----:B------:R-:W-:Y:S01]  /*2040*/  IMAD.MOV R7, RZ, RZ, -R6 ;  /* 0x000000ffff077224 */ /* 0x000fe200078e0a06 */
[C---:B------:R-:W-:Y:S01]  /*2050*/  ISETP.GT.U32.AND P2, PT, R2.reuse, R152, PT ;  /* 0x000000980200720c */ /* 0x040fe20003f44070 */
[----:B------:R-:W-:Y:S01]  /*2060*/  IMAD.HI.U32 R6, R3, R158, RZ ;  /* 0x0000009e03067227 */ /* 0x000fe200078e00ff */
[----:B------:R-:W-:-:S03]  /*2070*/  ISETP.GT.U32.AND P6, PT, R2, R154, PT ;  /* 0x0000009a0200720c */ /* 0x000fc60003fc4070 */
[----:B------:R-:W-:Y:S02]  /*2080*/  IMAD R156, R2, R7, R156 ;  /* 0x00000007029c7224 */ /* 0x000fe400078e029c */
[----:B------:R-:W-:Y:S02]  /*2090*/  IMAD.MOV R7, RZ, RZ, -R6 ;  /* 0x000000ffff077224 */ /* 0x000fe400078e0a06 */
[----:B------:R-:W-:-:S04]  /*20a0*/  IMAD.HI.U32 R6, R3, R217, RZ ;  /* 0x000000d903067227 */ /* 0x000fc800078e00ff */
[----:B------:R-:W-:Y:S02]  /*20b0*/  IMAD R158, R2, R7, R158 ;  /* 0x00000007029e7224 */ /* 0x000fe400078e029e */
[--C-:B------:R-:W-:Y:S01]  /*20c0*/  @!P1 IMAD.IADD R150, R150, 0x1, -R2.reuse ;  /* 0x0000000196969824 */ /* 0x100fe200078e0a02 */
[----:B------:R-:W-:Y:S01]  /*20d0*/  ISETP.GT.U32.AND P1, PT, R2, R156, PT ;  /* 0x0000009c0200720c */ /* 0x000fe20003f24070 */
[--C-:B------:R-:W-:Y:S01]  /*20e0*/  @!P2 IMAD.IADD R152, R152, 0x1, -R2.reuse ;  /* 0x000000019898a824 */ /* 0x100fe200078e0a02 */
[----:B------:R-:W-:Y:S01]  /*20f0*/  ISETP.GT.U32.AND P2, PT, R2, R158, PT ;  /* 0x0000009e0200720c */ /* 0x000fe20003f44070 */
[----:B------:R-:W-:Y:S02]  /*2100*/  @!P6 IMAD.IADD R154, R154, 0x1, -R2 ;  /* 0x000000019a9ae824 */ /* 0x000fe400078e0a02 */
[----:B------:R-:W-:Y:S02]  /*2110*/  IMAD.MOV R6, RZ, RZ, -R6 ;  /* 0x000000ffff067224 */ /* 0x000fe400078e0a06 */
[----:B------:R-:W-:Y:S01]  /*2120*/  @!P4 IMAD.MOV R149, RZ, RZ, -R149 ;  /* 0x000000ffff95c224 */ /* 0x000fe200078e0a95 */
[C---:B------:R-:W-:Y:S01]  /*2130*/  ISETP.GT.U32.AND P6, PT, R2.reuse, R154, PT ;  /* 0x0000009a0200720c */ /* 0x040fe20003fc4070 */
[----:B------:R-:W-:Y:S01]  /*2140*/  IMAD R217, R2, R6, R217 ;  /* 0x0000000602d97224 */ /* 0x000fe200078e02d9 */
[----:B------:R-:W-:Y:S01]  /*2150*/  ISETP.GE.AND P4, PT, R8, RZ, PT ;  /* 0x000000ff0800720c */ /* 0x000fe20003f86270 */
[----:B------:R-:W-:Y:S01]  /*2160*/  IMAD.HI.U32 R7, R3, R159, RZ ;  /* 0x0000009f03077227 */ /* 0x000fe200078e00ff */
[----:B------:R-:W-:-:S03]  /*2170*/  IADD3 R8, R5, 0x1b, RZ ;  /* 0x0000001b05087810 */ /* 0x000fc60007ffe0ff */
[--C-:B------:R-:W-:Y:S01]  /*2180*/  @!P1 IMAD.IADD R156, R156, 0x1, -R2.reuse ;  /* 0x000000019c9c9824 */ /* 0x100fe200078e0a02 */
[----:B------:R-:W-:Y:S01]  /*2190*/  IABS R183, R8 ;  /* 0x0000000800b77213 */ /* 0x000fe20000000000 */
[----:B------:R-:W-:Y:S01]  /*21a0*/  @!P2 IMAD.IADD R158, R158, 0x1, -R2 ;  /* 0x000000019e9ea824 */ /* 0x000fe200078e0a02 */
[----:B------:R-:W-:Y:S01]  /*21b0*/  ISETP.GE.AND P1, PT, R12, RZ, PT ;  /* 0x000000ff0c00720c */ /* 0x000fe20003f26270 */
[----:B------:R-:W-:Y:S01]  /*21c0*/  @!P0 IMAD.MOV R150, RZ, RZ, -R150 ;  /* 0x000000ffff968224 */ /* 0x000fe200078e0a96 */
[----:B------:R-:W-:Y:S01]  /*21d0*/  ISETP.GT.U32.AND P2, PT, R2, R156, PT ;  /* 0x0000009c0200720c */ /* 0x000fe20003f44070 */
[----:B------:R-:W-:Y:S01]  /*21e0*/  @!P6 IMAD.IADD R154, R154, 0x1, -R2 ;  /* 0x000000019a9ae824 */ /* 0x000fe200078e0a02 */
[C---:B------:R-:W-:Y:S01]  /*21f0*/  ISETP.GT.U32.AND P0, PT, R2.reuse, R158, PT ;  /* 0x0000009e0200720c */ /* 0x040fe20003f04070 */
[----:B------:R-:W-:Y:S01]  /*2200*/  IMAD.MOV R7, RZ, RZ, -R7 ;  /* 0x000000ffff077224 */ /* 0x000fe200078e0a07 */
[----:B------:R-:W-:Y:S01]  /*2210*/  ISETP.GT.U32.AND P6, PT, R2, R217, PT ;  /* 0x000000d90200720c */ /* 0x000fe20003fc4070 */
[----:B------:R-:W-:Y:S01]  /*2220*/  IMAD.HI.U32 R6, R3, R183, RZ ;  /* 0x000000b703067227 */ /* 0x000fe200078e00ff */
[----:B------:R-:W-:-:S03]  /*2230*/  IADD3 R12, R5, 0x18, RZ ;  /* 0x00000018050c7810 */ /* 0x000fc60007ffe0ff */
[C---:B------:R-:W-:Y:S01]  /*2240*/  IMAD R159, R2.reuse, R7, R159 ;  /* 0x00000007029f7224 */ /* 0x040fe200078e029f */
[----:B------:R-:W-:Y:S01]  /*2250*/  IADD3 R7, R5, 0x1a, RZ ;  /* 0x0000001a05077810 */ /* 0x000fe20007ffe0ff */
[----:B------:R-:W-:Y:S01]  /*2260*/  @!P3 IMAD.MOV R154, RZ, RZ, -R154 ;  /* 0x000000ffff9ab224 */ /* 0x000fe200078e0a9a */
[----:B------:R-:W-:Y:S01]  /*2270*/  IABS R187, R12 ;  /* 0x0000000c00bb7213 */ /* 0x000fe20000000000 */
[----:B------:R-:W-:Y:S01]  /*2280*/  IMAD.MOV R6, RZ, RZ, -R6 ;  /* 0x000000ffff067224 */ /* 0x000fe200078e0a06 */
[----:B------:R-:W-:Y:S01]  /*2290*/  ISETP.GT.U32.AND P3, PT, R2, R159, PT ;  /* 0x0000009f0200720c */ /* 0x000fe20003f64070 */
[--C-:B------:R-:W-:Y:S01]  /*22a0*/  @!P2 IMAD.IADD R156, R156, 0x1, -R2.reuse ;  /* 0x000000019c9ca824 */ /* 0x100fe200078e0a02 */
[----:B------:R-:W-:Y:S01]  /*22b0*/  IABS R218, R7 ;  /* 0x0000000700da7213 */ /* 0x000fe20000000000 */
[--C-:B------:R-:W-:Y:S01]  /*22c0*/  @!P0 IMAD.IADD R158, R158, 0x1, -R2.reuse ;  /* 0x000000019e9e8824 */ /* 0x100fe200078e0a02 */
[----:B------:R-:W-:Y:S01]  /*22d0*/  ISETP.GE.AND P0, PT, R8, RZ, PT ;  /* 0x000000ff0800720c */ /* 0x000fe20003f06270 */
[----:B------:R-:W-:Y:S01]  /*22e0*/  @!P6 IMAD.IADD R217, R217, 0x1, -R2 ;  /* 0x00000001d9d9e824 */ /* 0x000fe200078e0a02 */
[----:B------:R-:W-:Y:S01]  /*22f0*/  IADD3 R8, R5, 0x19, RZ ;  /* 0x0000001905087810 */ /* 0x000fe20007ffe0ff */
[C---:B------:R-:W-:Y:S01]  /*2300*/  IMAD R183, R2.reuse, R6, R183 ;  /* 0x0000000602b77224 */ /* 0x040fe200078e02b7 */
[----:B------:R-:W-:Y:S01]  /*2310*/  ISETP.GE.AND P6, PT, R7, RZ, PT ;  /* 0x000000ff0700720c */ /* 0x000fe20003fc6270 */
[----:B------:R-:W-:Y:S01]  /*2320*/  @!P4 IMAD.MOV R156, RZ, RZ, -R156 ;  /* 0x000000ffff9cc224 */ /* 0x000fe200078e0a9c */
[C---:B------:R-:W-:Y:S01]  /*2330*/  ISETP.GT.U32.AND P4, PT, R2.reuse, R217, PT ;  /* 0x000000d90200720c */ /* 0x040fe20003f84070 */
[----:B------:R-:W-:Y:S01]  /*2340*/  @!P1 IMAD.MOV R158, RZ, RZ, -R158 ;  /* 0x000000ffff9e9224 */ /* 0x000fe200078e0a9e */
[----:B------:R-:W-:Y:S01]  /*2350*/  ISETP.GT.U32.AND P1, PT, R2, R183, PT ;  /* 0x000000b70200720c */ /* 0x000fe20003f24070 */
[----:B------:R-:W-:Y:S01]  /*2360*/  @!P5 IMAD.MOV R152, RZ, RZ, -R152 ;  /* 0x000000ffff98d224 */ /* 0x000fe200078e0a98 */
[----:B------:R-:W-:Y:S01]  /*2370*/  ISETP.GE.AND P5, PT, R13, RZ, PT ;  /* 0x000000ff0d00720c */ /* 0x000fe20003fa6270 */
[----:B------:R-:W-:Y:S01]  /*2380*/  IMAD.HI.U32 R6, R3, R218, RZ ;  /* 0x000000da03067227 */ /* 0x000fe200078e00ff */
[----:B------:R-:W-:-:S02]  /*2390*/  IABS R185, R8 ;  /* 0x0000000800b97213 */ /* 0x000fc40000000000 */
[----:B------:R-:W-:Y:S01]  /*23a0*/  ISETP.GE.AND P2, PT, R20, RZ, PT ;  /* 0x000000ff1400720c */ /* 0x000fe20003f46270 */
[----:B------:R-:W-:Y:S01]  /*23b0*/  @!P3 IMAD.IADD R159, R159, 0x1, -R2 ;  /* 0x000000019f9fb824 */ /* 0x000fe200078e0a02 */
[----:B------:R-:W-:Y:S01]  /*23c0*/  IADD3 R20, R5, 0x17, RZ ;  /* 0x0000001705147810 */ /* 0x000fe20007ffe0ff */
[----:B------:R-:W-:Y:S02]  /*23d0*/  IMAD.MOV R7, RZ, RZ, -R6 ;  /* 0x000000ffff077224 */ /* 0x000fe400078e0a06 */
[----:B------:R-:W-:Y:S01]  /*23e0*/  @!P4 IMAD.IADD R217, R217, 0x1, -R2 ;  /* 0x00000001d9d9c824 */ /* 0x000fe200078e0a02 */
[C---:B------:R-:W-:Y:S01]  /*23f0*/  ISETP.GT.U32.AND P3, PT, R2.reuse, R159, PT ;  /* 0x0000009f0200720c */ /* 0x040fe20003f64070 */
[----:B------:R-:W-:Y:S01]  /*2400*/  IMAD R218, R2, R7, R218 ;  /* 0x0000000702da7224 */ /* 0x000fe200078e02da */
[----:B------:R-:W-:Y:S01]  /*2410*/  IABS R220, R20 ;  /* 0x0000001400dc7213 */ /* 0x000fe20000000000 */
[----:B------:R-:W-:Y:S01]  /*2420*/  @!P1 IMAD.IADD R183, R183, 0x1, -R2 ;  /* 0x00000001b7b79824 */ /* 0x000fe200078e0a02 */
[----:B------:R-:W-:Y:S01]  /*2430*/  ISETP.GE.AND P1, PT, R12, RZ, PT ;  /* 0x000000ff0c00720c */ /* 0x000fe20003f26270 */
[----:B------:R-:W-:Y:S01]  /*2440*/  IMAD.HI.U32 R6, R3, R185, RZ ;  /* 0x000000b903067227 */ /* 0x000fe200078e00ff */
[----:B------:R-:W-:-:S02]  /*2450*/  ISETP.GT.U32.AND P4, PT, R2, R218, PT ;  /* 0x000000da0200720c */ /* 0x000fc40003f84070 */
[----:B------:R-:W-:Y:S01]  /*2460*/  IADD3 R12, R5, 0x16, RZ ;  /* 0x00000016050c7810 */ /* 0x000fe20007ffe0ff */
[----:B------:R-:W-:Y:S01]  /*2470*/  @!P5 IMAD.MOV R217, RZ, RZ, -R217 ;  /* 0x000000ffffd9d224 */ /* 0x000fe200078e0ad9 */
[----:B------:R-:W-:Y:S01]  /*2480*/  ISETP.GT.U32.AND P5, PT, R2, R183, PT ;  /* 0x000000b70200720c */ /* 0x000fe20003fa4070 */
[----:B------:R-:W-:-:S04]  /*2490*/  IMAD.HI.U32 R7, R3, R187, RZ ;  /* 0x000000bb03077227 */ /* 0x000fc800078e00ff */
[----:B------:R-:W-:Y:S02]  /*24a0*/  IMAD.MOV R6, RZ, RZ, -R6 ;  /* 0x000000ffff067224 */ /* 0x000fe400078e0a06 */
[--C-:B------:R-:W-:Y:S01]  /*24b0*/  @!P3 IMAD.IADD R159, R159, 0x1, -R2.reuse ;  /* 0x000000019f9fb824 */ /* 0x100fe200078e0a02 */
[----:B------:R-:W-:Y:S01]  /*24c0*/  ISETP.GE.AND P3, PT, R8, RZ, PT ;  /* 0x000000ff0800720c */ /* 0x000fe20003f66270 */
[----:B------:R-:W-:Y:S02]  /*24d0*/  IMAD.MOV R7, RZ, RZ, -R7 ;  /* 0x000000ffff077224 */ /* 0x000fe400078e0a07 */
[C---:B------:R-:W-:Y:S02]  /*24e0*/  IMAD R185, R2.reuse, R6, R185 ;  /* 0x0000000602b97224 */ /* 0x040fe400078e02b9 */
[C---:B------:R-:W-:Y:S02]  /*24f0*/  IMAD R187, R2.reuse, R7, R187 ;  /* 0x0000000702bb7224 */ /* 0x040fe400078e02bb */
[----:B------:R-:W-:Y:S01]  /*2500*/  @!P2 IMAD.MOV R159, RZ, RZ, -R159 ;  /* 0x000000ffff9fa224 */ /* 0x000fe200078e0a9f */
[----:B------:R-:W-:Y:S01]  /*2510*/  ISETP.GT.U32.AND P2, PT, R2, R185, PT ;  /* 0x000000b90200720c */ /* 0x000fe20003f44070 */
[----:B------:R-:W-:-:S02]  /*2520*/  @!P4 IMAD.IADD R218, R218, 0x1, -R2 ;  /* 0x00000001dadac824 */ /* 0x000fc400078e0a02 */
[----:B------:R-:W-:Y:S01]  /*2530*/  @!P5 IMAD.IADD R183, R183, 0x1, -R2 ;  /* 0x00000001b7b7d824 */ /* 0x000fe200078e0a02 */
[C---:B------:R-:W-:Y:S01]  /*2540*/  ISETP.GT.U32.AND P5, PT, R2.reuse, R187, PT ;  /* 0x000000bb0200720c */ /* 0x040fe20003fa4070 */
[----:B------:R-:W-:Y:S01]  /*2550*/  IMAD.HI.U32 R8, R3, R220, RZ ;  /* 0x000000dc03087227 */ /* 0x000fe200078e00ff */
[----:B------:R-:W-:-:S03]  /*2560*/  ISETP.GT.U32.AND P4, PT, R2, R218, PT ;  /* 0x000000da0200720c */ /* 0x000fc60003f84070 */
[----:B------:R-:W-:Y:S01]  /*2570*/  IMAD.MOV R13, RZ, RZ, -R8 ;  /* 0x000000ffff0d7224 */ /* 0x000fe200078e0a08 */
[----:B------:R-:W-:Y:S01]  /*2580*/  IABS R8, R12 ;  /* 0x0000000c00087213 */ /* 0x000fe20000000000 */
[----:B------:R-:W-:-:S04]  /*2590*/  IMAD.HI.U32 R7, R3, R25, RZ ;  /* 0x0000001903077227 */ /* 0x000fc800078e00ff */
[--C-:B------:R-:W-:Y:S01]  /*25a0*/  @!P2 IMAD.IADD R185, R185, 0x1, -R2.reuse ;  /* 0x00000001b9b9a824 */ /* 0x100fe200078e0a02 */
[----:B------:R-:W-:Y:S01]  /*25b0*/  ISETP.GE.AND P2, PT, R20, RZ, PT ;  /* 0x000000ff1400720c */ /* 0x000fe20003f46270 */
[--C-:B------:R-:W-:Y:S01]  /*25c0*/  @!P5 IMAD.IADD R187, R187, 0x1, -R2.reuse ;  /* 0x00000001bbbbd824 */ /* 0x100fe200078e0a02 */
[----:B------:R-:W-:Y:S01]  /*25d0*/  IADD3 R20, R5, 0x12, RZ ;  /* 0x0000001205147810 */ /* 0x000fe20007ffe0ff */
[----:B------:R-:W-:Y:S01]  /*25e0*/  IMAD.HI.U32 R6, R3, R8, RZ ;  /* 0x0000000803067227 */ /* 0x000fe200078e00ff */
[----:B------:R-:W-:Y:S02]  /*25f0*/  ISETP.GT.U32.AND P5, PT, R2, R185, PT ;  /* 0x000000b90200720c */ /* 0x000fe40003fa4070 */
[----:B------:R-:W-:Y:S01]  /*2600*/  IABS R31, R20 ;  /* 0x00000014001f7213 */ /* 0x000fe20000000000 */
[----:B------:R-:W-:Y:S02]  /*2610*/  @!P4 IMAD.IADD R218, R218, 0x1, -R2 ;  /* 0x00000001dadac824 */ /* 0x000fe400078e0a02 */
[----:B------:R-:W-:-:S02]  /*2620*/  IMAD R220, R2, R13, R220 ;  /* 0x0000000d02dc7224 */ /* 0x000fc400078e02dc */
[----:B------:R-:W-:Y:S02]  /*2630*/  IMAD.MOV R13, RZ, RZ, -R6 ;  /* 0x000000ffff0d7224 */ /* 0x000fe400078e0a06 */
[----:B------:R-:W-:Y:S01]  /*2640*/  @!P6 IMAD.MOV R218, RZ, RZ, -R218 ;  /* 0x000000ffffdae224 */ /* 0x000fe200078e0ada */
[----:B------:R-:W-:Y:S01]  /*2650*/  ISETP.GE.AND P6, PT, R12, RZ, PT ;  /* 0x000000ff0c00720c */ /* 0x000fe20003fc6270 */
[----:B------:R-:W-:Y:S01]  /*2660*/  IMAD.MOV R12, RZ, RZ, -R7 ;  /* 0x000000ffff0c7224 */ /* 0x000fe200078e0a07 */
[C---:B------:R-:W-:Y:S01]  /*2670*/  ISETP.GT.U32.AND P4, PT, R2.reuse, R220, PT ;  /* 0x000000dc0200720c */ /* 0x040fe20003f84070 */
[C---:B------:R-:W-:Y:S01]  /*2680*/  IMAD R7, R2.reuse, R13, R8 ;  /* 0x0000000d02077224 */ /* 0x040fe200078e0208 */
[----:B------:R-:W-:Y:S01]  /*2690*/  IADD3 R13, R5, 0x13, RZ ;  /* 0x00000013050d7810 */ /* 0x000fe20007ffe0ff */
[----:B------:R-:W-:Y:S01]  /*26a0*/  @!P0 IMAD.MOV R183, RZ, RZ, -R183 ;  /* 0x000000ffffb78224 */ /* 0x000fe200078e0ab7 */
[C---:B------:R-:W-:Y:S01]  /*26b0*/  ISETP.GT.U32.AND P0, PT, R2.reuse, R187, PT ;  /* 0x000000bb0200720c */ /* 0x040fe20003f04070 */
[----:B------:R-:W-:Y:S01]  /*26c0*/  @!P5 IMAD.IADD R185, R185, 0x1, -R2 ;  /* 0x00000001b9b9d824 */ /* 0x000fe200078e0a02 */
[----:B------:R-:W-:Y:S01]  /*26d0*/  ISETP.GT.U32.AND P5, PT, R2, R7, PT ;  /* 0x000000070200720c */ /* 0x000fe20003fa4070 */
[----:B------:R-:W-:Y:S01]  /*26e0*/  IMAD.HI.U32 R6, R3, R27, RZ ;  /* 0x0000001b03067227 */ /* 0x000fe200078e00ff */
[----:B------:R-:W-:-:S03]  /*26f0*/  IABS R29, R13 ;  /* 0x0000000d001d7213 */ /* 0x000fc60000000000 */
[----:B------:R-:W-:Y:S01]  /*2700*/  IMAD R25, R2, R12, R25 ;  /* 0x0000000c02197224 */ /* 0x000fe200078e0219 */
[----:B------:R-:W-:Y:S01]  /*2710*/  IADD3 R12, R5, 0x10, RZ ;  /* 0x00000010050c7810 */ /* 0x000fe20007ffe0ff */
[----:B------:R-:W-:Y:S02]  /*2720*/  IMAD.MOV R6, RZ, RZ, -R6 ;  /* 0x000000ffff067224 */ /* 0x000fe400078e0a06 */
[--C-:B------:R-:W-:Y:S01]  /*2730*/  @!P4 IMAD.IADD R220, R220, 0x1, -R2.reuse ;  /* 0x00000001dcdcc824 */ /* 0x100fe200078e0a02 */
[----:B------:R-:W-:Y:S01]  /*2740*/  IABS R39, R12 ;  /* 0x0000000c00277213 */ /* 0x000fe20000000000 */
[--C-:B------:R-:W-:Y:S01]  /*2750*/  @!P0 IMAD.IADD R187, R187, 0x1, -R2.reuse ;  /* 0x00000001bbbb8824 */ /* 0x100fe200078e0a02 */
[C---:B------:R-:W-:Y:S01]  /*2760*/  ISETP.GT.U32.AND P0, PT, R2.reuse, R25, PT ;  /* 0x000000190200720c */ /* 0x040fe20003f04070 */
[C---:B------:R-:W-:Y:S01]  /*2770*/  IMAD R27, R2.reuse, R6, R27 ;  /* 0x00000006021b7224 */ /* 0x040fe200078e021b */
[----:B------:R-:W-:Y:S01]  /*2780*/  ISETP.GT.U32.AND P4, PT, R2, R220, PT ;  /* 0x000000dc0200720c */ /* 0x000fe20003f84070 */
[----:B------:R-:W-:-:S02]  /*2790*/  @!P5 IMAD.IADD R7, R7, 0x1, -R2 ;  /* 0x000000010707d824 */ /* 0x000fc400078e0a02 */
[----:B------:R-:W-:Y:S01]  /*27a0*/  @!P3 IMAD.MOV R185, RZ, RZ, -R185 ;  /* 0x000000ffffb9b224 */ /* 0x000fe200078e0ab9 */
[C---:B------:R-:W-:Y:S01]  /*27b0*/  ISETP.GT.U32.AND P5, PT, R2.reuse, R27, PT ;  /* 0x0000001b0200720c */ /* 0x040fe20003fa4070 */
[----:B------:R-:W-:Y:S01]  /*27c0*/  IMAD.HI.U32 R8, R3, R31, RZ ;  /* 0x0000001f03087227 */ /* 0x000fe200078e00ff */
[----:B------:R-:W-:-:S03]  /*27d0*/  ISETP.GT.U32.AND P3, PT, R2, R7, PT ;  /* 0x000000070200720c */ /* 0x000fc60003f64070 */
[----:B------:R-:W-:-:S04]  /*27e0*/  IMAD.HI.U32 R6, R3, R29, RZ ;  /* 0x0000001d03067227 */ /* 0x000fc800078e00ff */
[----:B------:R-:W-:Y:S02]  /*27f0*/  IMAD.MOV R8, RZ, RZ, -R8 ;  /* 0x000000ffff087224 */ /* 0x000fe400078e0a08 */
[----:B------:R-:W-:Y:S02]  /*2800*/  IMAD.MOV R6, RZ, RZ, -R6 ;  /* 0x000000ffff067224 */ /* 0x000fe400078e0a06 */
[--C-:B------:R-:W-:Y:S01]  /*2810*/  @!P0 IMAD.IADD R25, R25, 0x1, -R2.reuse ;  /* 0x0000000119198824 */ /* 0x100fe200078e0a02 */
[----:B------:R-:W-:Y:S01]  /*2820*/  ISETP.GE.AND P0, PT, R28, RZ, PT ;  /* 0x000000ff1c00720c */ /* 0x000fe20003f06270 */
[C---:B------:R-:W-:Y:S02]  /*2830*/  IMAD R31, R2.reuse, R8, R31 ;  /* 0x00000008021f7224 */ /* 0x040fe400078e021f */
[C---:B------:R-:W-:Y:S02]  /*2840*/  IMAD R29, R2.reuse, R6, R29 ;  /* 0x00000006021d7224 */ /* 0x040fe400078e021d */
[--C-:B------:R-:W-:Y:S01]  /*2850*/  @!P5 IMAD.IADD R27, R27, 0x1, -R2.reuse ;  /* 0x000000011b1bd824 */ /* 0x100fe200078e0a02 */
[----:B------:R-:W1:Y:S01]  /*2860*/  I2F.RP R6, R32 ;  /* 0x0000002000067306 */ /* 0x000e620000209400 */
[----:B------:R-:W-:Y:S01]  /*2870*/  ISETP.GT.U32.AND P5, PT, R2, R25, PT ;  /* 0x000000190200720c */ /* 0x000fe20003fa4070 */
[--C-:B------:R-:W-:Y:S01]  /*2880*/  @!P4 IMAD.IADD R220, R220, 0x1, -R2.reuse ;  /* 0x00000001dcdcc824 */ /* 0x100fe200078e0a02 */
[----:B------:R-:W-:Y:S01]  /*2890*/  ISETP.GE.AND P4, PT, R26, RZ, PT ;  /* 0x000000ff1a00720c */ /* 0x000fe20003f86270 */
[----:B------:R-:W-:Y:S01]  /*28a0*/  @!P3 IMAD.IADD R7, R7, 0x1, -R2 ;  /* 0x000000010707b824 */ /* 0x000fe200078e0a02 */
[C---:B------:R-:W-:Y:S01]  /*28b0*/  ISETP.GT.U32.AND P3, PT, R2.reuse, R31, PT ;  /* 0x0000001f0200720c */ /* 0x040fe20003f64070 */
[----:B------:R-:W-:Y:S01]  /*28c0*/  @!P1 IMAD.MOV R187, RZ, RZ, -R187 ;  /* 0x000000ffffbb9224 */ /* 0x000fe200078e0abb */
[----:B------:R-:W-:Y:S01]  /*28d0*/  IADD3 R26, R5, 0x11, RZ ;  /* 0x00000011051a7810 */ /* 0x000fe20007ffe0ff */
[----:B------:R-:W-:Y:S01]  /*28e0*/  @!P2 IMAD.MOV R220, RZ, RZ, -R220 ;  /* 0x000000ffffdca224 */ /* 0x000fe200078e0adc */
[----:B------:R-:W-:Y:S01]  /*28f0*/  ISETP.GT.U32.AND P1, PT, R2, R27, PT ;  /* 0x0000001b0200720c */ /* 0x000fe20003f24070 */
[----:B------:R-:W-:Y:S01]  /*2900*/  IMAD.HI.U32 R28, R3, R55, RZ ;  /* 0x00000037031c7227 */ /* 0x000fe200078e00ff */
[----:B------:R-:W-:-:S02]  /*2910*/  IABS R37, R26 ;  /* 0x0000001a00257213 */ /* 0x000fc40000000000 */
[----:B------:R-:W-:Y:S01]  /*2920*/  ISETP.GT.U32.AND P2, PT, R2, R29, PT ;  /* 0x0000001d0200720c */ /* 0x000fe20003f44070 */
[--C-:B------:R-:W-:Y:S01]  /*2930*/  @!P5 IMAD.IADD R25, R25, 0x1, -R2.reuse ;  /* 0x000000011919d824 */ /* 0x100fe200078e0a02 */
[----:B------:R-:W-:Y:S01]  /*2940*/  ISETP.GE.AND P5, PT, R13, RZ, PT ;  /* 0x000000ff0d00720c */ /* 0x000fe20003fa6270 */
[----:B------:R-:W-:Y:S01]  /*2950*/  IMAD.HI.U32 R8, R3, R37, RZ ;  /* 0x0000002503087227 */ /* 0x000fe200078e00ff */
[----:B-1----:R-:W1:Y:S03]  /*2960*/  MUFU.RCP R6, R6 ;  /* 0x0000000600067308 */ /* 0x002e660000001000 */
[----:B------:R-:W-:Y:S02]  /*2970*/  IMAD.MOV.U32 R13, RZ, RZ, R7 ;  /* 0x000000ffff0d7224 */ /* 0x000fe400078e0007 */
[----:B------:R-:W-:Y:S02]  /*2980*/  @!P3 IMAD.IADD R31, R31, 0x1, -R2 ;  /* 0x000000011f1fb824 */ /* 0x000fe400078e0a02 */
[----:B------:R-:W-:-:S02]  /*2990*/  IMAD.MOV R8, RZ, RZ, -R8 ;  /* 0x000000ffff087224 */ /* 0x000fc400078e0a08 */
[----:B------:R-:W-:Y:S01]  /*29a0*/  @!P6 IMAD.MOV R13, RZ, RZ, -R13 ;  /* 0x000000ffff0de224 */ /* 0x000fe200078e0a0d */
[C---:B------:R-:W-:Y:S01]  /*29b0*/  ISETP.GT.U32.AND P6, PT, R2.reuse, R31, PT ;  /* 0x0000001f0200720c */ /* 0x040fe20003fc4070 */
[----:B------:R-:W-:Y:S02]  /*29c0*/  IMAD R37, R2, R8, R37 ;  /* 0x0000000802257224 */ /* 0x000fe400078e0225 */
[----:B------:R-:W-:Y:S01]  /*29d0*/  IMAD.HI.U32 R8, R3, R39, RZ ;  /* 0x0000002703087227 */ /* 0x000fe200078e00ff */
[----:B-1----:R-:W-:-:S03]  /*29e0*/  IADD3 R6, R6, 0xffffffe, RZ ;  /* 0x0ffffffe06067810 */ /* 0x002fc60007ffe0ff */
[----:B------:R-:W-:Y:S01]  /*29f0*/  @!P1 IMAD.IADD R27, R27, 0x1, -R2 ;  /* 0x000000011b1b9824 */ /* 0x000fe200078e0a02 */
[----:B------:R-:W-:Y:S01]  /*2a00*/  ISETP.GE.AND P1, PT, R20, RZ, PT ;  /* 0x000000ff1400720c */ /* 0x000fe20003f26270 */
[----:B------:R-:W-:Y:S01]  /*2a10*/  IMAD.MOV R20, RZ, RZ, -R8 ;  /* 0x000000ffff147224 */ /* 0x000fe200078e0a08 */
[----:B------:R1:W2:Y:S01]  /*2a20*/  F2I.FTZ.U32.TRUNC.NTZ R7, R6 ;  /* 0x0000000600077305 */ /* 0x0002a2000021f000 */
[----:B------:R-:W-:Y:S01]  /*2a30*/  @!P0 IMAD.MOV R27, RZ, RZ, -R27 ;  /* 0x000000ffff1b8224 */ /* 0x000fe200078e0a1b */
[C---:B------:R-:W-:Y:S01]  /*2a40*/  ISETP.GT.U32.AND P0, PT, R2.reuse, R37, PT ;  /* 0x000000250200720c */ /* 0x040fe20003f04070 */
[----:B------:R-:W-:Y:S01]  /*2a50*/  IMAD R39, R2, R20, R39 ;  /* 0x0000001402277224 */ /* 0x000fe200078e0227 */
[----:B------:R-:W-:Y:S01]  /*2a60*/  IADD3 R8, R5, 0xf, RZ ;  /* 0x0000000f05087810 */ /* 0x000fe20007ffe0ff */
[--C-:B------:R-:W-:Y:S01]  /*2a70*/  @!P2 IMAD.IADD R29, R29, 0x1, -R2.reuse ;  /* 0x000000011d1da824 */ /* 0x100fe200078e0a02 */
[----:B------:R-:W-:Y:S01]  /*2a80*/  ISETP.GE.AND P2, PT, R26, RZ, PT ;  /* 0x000000ff1a00720c */ /* 0x000fe20003f46270 */
[----:B------:R-:W-:Y:S01]  /*2a90*/  @!P6 IMAD.IADD R31, R31, 0x1, -R2 ;  /* 0x000000011f1fe824 */ /* 0x000fe200078e0a02 */
[C---:B------:R-:W-:Y:S01]  /*2aa0*/  ISETP.GT.U32.AND P6, PT, R2.reuse, R39, PT ;  /* 0x000000270200720c */ /* 0x040fe20003fc4070 */
[----:B------:R-:W-:Y:S01]  /*2ab0*/  @!P4 IMAD.MOV R25, RZ, RZ, -R25 ;  /* 0x000000ffff19c224 */ /* 0x000fe200078e0a19 */
[----:B------:R-:W-:Y:S01]  /*2ac0*/  ISETP.GT.U32.AND P3, PT, R2, R29, PT ;  /* 0x0000001d0200720c */ /* 0x000fe20003f64070 */
[----:B------:R-:W-:Y:S01]  /*2ad0*/  @!P1 IMAD.MOV R31, RZ, RZ, -R31 ;  /* 0x000000ffff1f9224 */ /* 0x000fe200078e0a1f */
[----:B------:R-:W-:Y:S01]  /*2ae0*/  IABS R20, R8 ;  /* 0x0000000800147213 */ /* 0x000fe20000000000 */
[----:B------:R-:W-:Y:S01]  /*2af0*/  IMAD.MOV R28, RZ, RZ, -R28 ;  /* 0x000000ffff1c7224 */ /* 0x000fe200078e0a1c */
[----:B-1----:R-:W-:Y:S01]  /*2b00*/  IADD3 R6, R5, 0xe, RZ ;  /* 0x0000000e05067810 */ /* 0x002fe20007ffe0ff */
[--C-:B------:R-:W-:Y:S01]  /*2b10*/  @!P0 IMAD.IADD R37, R37, 0x1, -R2.reuse ;  /* 0x0000000125258824 */ /* 0x100fe200078e0a02 */
[----:B------:R-:W-:Y:S01]  /*2b20*/  ISETP.GE.AND P4, PT, R12, RZ, PT ;  /* 0x000000ff0c00720c */ /* 0x000fe20003f86270 */
[----:B--2---:R-:W-:Y:S01]  /*2b30*/  IMAD.MOV R43, RZ, RZ, -R7 ;  /* 0x000000ffff2b7224 */ /* 0x004fe200078e0a07 */
[----:B------:R-:W-:Y:S01]  /*2b40*/  IABS R26, R6 ;  /* 0x00000006001a7213 */ /* 0x000fe20000000000 */
[----:B------:R-:W-:Y:S01]  /*2b50*/  IMAD R55, R2, R28, R55 ;  /* 0x0000001c02377224 */ /* 0x000fe200078e0237 */
[----:B------:R-:W-:Y:S01]  /*2b60*/  ISETP.GE.AND P0, PT, R6, RZ, PT ;  /* 0x000000ff0600720c */ /* 0x000fe20003f06270 */
[--C-:B------:R-:W-:Y:S01]  /*2b70*/  @!P6 IMAD.IADD R39, R39, 0x1, -R2.reuse ;  /* 0x000000012727e824 */ /* 0x100fe200078e0a02 */
[----:B------:R-:W-:Y:S01]  /*2b80*/  ISETP.GT.U32.AND P6, PT, R2, R37, PT ;  /* 0x000000250200720c */ /* 0x000fe20003fc4070 */
[----:B------:R-:W-:Y:S01]  /*2b90*/  @!P3 IMAD.IADD R29, R29, 0x1, -R2 ;  /* 0x000000011d1db824 */ /* 0x000fe200078e0a02 */
[----:B------:R-:W-:Y:S01]  /*2ba0*/  ISETP.GE.AND P3, PT, R8, RZ, PT ;  /* 0x000000ff0800720c */ /* 0x000fe20003f66270 */
[----:B------:R-:W-:Y:S01]  /*2bb0*/  IMAD.HI.U32 R8, R3, R20, RZ ;  /* 0x0000001403087227 */ /* 0x000fe200078e00ff */
[----:B------:R-:W-:-:S03]  /*2bc0*/  IADD3 R28, R5, 0x8, RZ ;  /* 0x00000008051c7810 */ /* 0x000fc60007ffe0ff */
[----:B------:R-:W-:Y:S02]  /*2bd0*/  IMAD.MOV.U32 R6, RZ, RZ, RZ ;  /* 0x000000ffff067224 */ /* 0x000fe400078e00ff */
[----:B------:R-:W-:Y:S02]  /*2be0*/  IMAD R43, R43, R32, RZ ;  /* 0x000000202b2b7224 */ /* 0x000fe400078e02ff */
[----:B------:R-:W-:Y:S01]  /*2bf0*/  IMAD.MOV R45, RZ, RZ, -R8 ;  /* 0x000000ffff2d7224 */ /* 0x000fe200078e0a08 */
[----:B------:R-:W-:Y:S01]  /*2c00*/  IADD3 R8, R5, 0xd, RZ ;  /* 0x0000000d05087810 */ /* 0x000fe20007ffe0ff */
[----:B------:R-:W-:-:S03]  /*2c10*/  IMAD.HI.U32 R6, R7, R43, R6 ;  /* 0x0000002b07067227 */ /* 0x000fc600078e0006 */
[----:B------:R-:W-:Y:S01]  /*2c20*/  ISETP.GE.AND P1, PT, R8, RZ, PT ;  /* 0x000000ff0800720c */ /* 0x000fe20003f26270 */
[----:B------:R-:W-:Y:S01]  /*2c30*/  IMAD R7, R2, R45, R20 ;  /* 0x0000002d02077224 */ /* 0x000fe200078e0214 */
[----:B------:R-:W-:Y:S01]  /*2c40*/  IADD3 R20, R5, 0xb, RZ ;  /* 0x0000000b05147810 */ /* 0x000fe20007ffe0ff */
[----:B------:R-:W-:Y:S02]  /*2c50*/  @!P6 IMAD.IADD R37, R37, 0x1, -R2 ;  /* 0x000000012525e824 */ /* 0x000fe400078e0a02 */
[----:B------:R-:W-:Y:S01]  /*2c60*/  IMAD.HI.U32 R12, R3, R26, RZ ;  /* 0x0000001a030c7227 */ /* 0x000fe200078e00ff */
[----:B------:R-:W-:-:S03]  /*2c70*/  IABS R51, R20 ;  /* 0x0000001400337213 */ /* 0x000fc60000000000 */
[----:B------:R-:W-:Y:S01]  /*2c80*/  @!P2 IMAD.MOV R37, RZ, RZ, -R37 ;  /* 0x000000ffff25a224 */ /* 0x000fe200078e0a25 */
[C---:B------:R-:W-:Y:S01]  /*2c90*/  ISETP.GT.U32.AND P2, PT, R2.reuse, R7, PT ;  /* 0x000000070200720c */ /* 0x040fe20003f44070 */
[----:B------:R-:W-:Y:S01]  /*2ca0*/  IMAD.MOV R47, RZ, RZ, -R12 ;  /* 0x000000ffff2f7224 */ /* 0x000fe200078e0a0c */
[----:B------:R-:W-:Y:S01]  /*2cb0*/  IADD3 R12, R5, 0xc, RZ ;  /* 0x0000000c050c7810 */ /* 0x000fe20007ffe0ff */
[----:B------:R-:W-:Y:S01]  /*2cc0*/  @!P5 IMAD.MOV R29, RZ, RZ, -R29 ;  /* 0x000000ffff1dd224 */ /* 0x000fe200078e0a1d */
[C---:B------:R-:W-:Y:S01]  /*2cd0*/  ISETP.GT.U32.AND P5, PT, R2.reuse, R39, PT ;  /* 0x000000270200720c */ /* 0x040fe20003fa4070 */
[----:B------:R-:W-:Y:S01]  /*2ce0*/  IMAD R45, R2, R47, R26 ;  /* 0x0000002f022d7224 */ /* 0x000fe200078e021a */
[----:B------:R-:W-:Y:S01]  /*2cf0*/  IABS R47, R8 ;  /* 0x00000008002f7213 */ /* 0x000fe20000000000 */
[----:B------:R-:W-:Y:S01]  /*2d00*/  IMAD.HI.U32 R6, R6, R57, RZ ;  /* 0x0000003906067227 */ /* 0x000fe200078e00ff */
[----:B------:R-:W-:Y:S02]  /*2d10*/  IABS R49, R12 ;  /* 0x0000000c00317213 */ /* 0x000fe40000000000 */
[----:B------:R-:W-:Y:S01]  /*2d20*/  ISETP.GE.AND P6, PT, R12, RZ, PT ;  /* 0x000000ff0c00720c */ /* 0x000fe20003fc6270 */
[----:B------:R-:W-:Y:S01]  /*2d30*/  IMAD.HI.U32 R8, R3, R47, RZ ;  /* 0x0000002f03087227 */ /* 0x000fe200078e00ff */
[----:B------:R-:W-:-:S03]  /*2d40*/  IADD3 R26, R5, 0xa, RZ ;  /* 0x0000000a051a7810 */ /* 0x000fc60007ffe0ff */
[----:B------:R-:W-:Y:S01]  /*2d50*/  @!P2 IMAD.IADD R7, R7, 0x1, -R2 ;  /* 0x000000010707a824 */ /* 0x000fe200078e0a02 */
[----:B------:R-:W-:Y:S01]  /*2d60*/  IABS R53, R26 ;  /* 0x0000001a00357213 */ /* 0x000fe20000000000 */
[----:B------:R-:W-:Y:S02]  /*2d70*/  IMAD.MOV R8, RZ, RZ, -R8 ;  /* 0x000000ffff087224 */ /* 0x000fe400078e0a08 */
[----:B------:R-:W-:Y:S01]  /*2d80*/  IMAD.HI.U32 R12, R3, R49, RZ ;  /* 0x00000031030c7227 */ /* 0x000fe200078e00ff */
[----:B------:R-:W-:-:S03]  /*2d90*/  ISETP.GT.U32.AND P2, PT, R2, R7, PT ;  /* 0x000000070200720c */ /* 0x000fc60003f44070 */
[----:B------:R-:W-:Y:S02]  /*2da0*/  IMAD R47, R2, R8, R47 ;  /* 0x00000008022f7224 */ /* 0x000fe400078e022f */
[----:B------:R-:W-:Y:S02]  /*2db0*/  IMAD.MOV R12, RZ, RZ, -R12 ;  /* 0x000000ffff0c7224 */ /* 0x000fe400078e0a0c */
[----:B------:R-:W-:Y:S01]  /*2dc0*/  @!P5 IMAD.IADD R39, R39, 0x1, -R2 ;  /* 0x000000012727d824 */ /* 0x000fe200078e0a02 */
[----:B------:R-:W-:Y:S01]  /*2dd0*/  ISETP.GE.AND P5, PT, R20, RZ, PT ;  /* 0x000000ff1400720c */ /* 0x000fe20003fa6270 */
[----:B------:R-:W-:Y:S02]  /*2de0*/  IMAD R49, R2, R12, R49 ;  /* 0x0000000c02317224 */ /* 0x000fe400078e0231 */
[----:B------:R-:W-:-:S04]  /*2df0*/  IMAD.HI.U32 R20, R3, R51, RZ ;  /* 0x0000003303147227 */ /* 0x000fc800078e00ff */
[----:B------:R-:W-:Y:S01]  /*2e00*/  @!P2 IMAD.IADD R7, R7, 0x1, -R2 ;  /* 0x000000010707a824 */ /* 0x000fe200078e0a02 */
[----:B------:R-:W-:Y:S01]  /*2e10*/  ISETP.GT.U32.AND P2, PT, R2, R45, PT ;  /* 0x0000002d0200720c */ /* 0x000fe20003f44070 */
[----:B------:R-:W-:Y:S02]  /*2e20*/  IMAD.MOV R20, RZ, RZ, -R20 ;  /* 0x000000ffff147224 */ /* 0x000fe400078e0a14 */
[----:B------:R-:W-:Y:S02]  /*2e30*/  IMAD.MOV.U32 R43, RZ, RZ, R7 ;  /* 0x000000ffff2b7224 */ /* 0x000fe400078e0007 */
[----:B------:R-:W-:Y:S01]  /*2e40*/  @!P4 IMAD.MOV R39, RZ, RZ, -R39 ;  /* 0x000000ffff27c224 */ /* 0x000fe200078e0a27 */
[----:B------:R-:W-:Y:S01]  /*2e50*/  ISETP.GE.AND P4, PT, R26, RZ, PT ;  /* 0x000000ff1a00720c */ /* 0x000fe20003f86270 */
[----:B------:R-:W-:Y:S01]  /*2e60*/  @!P3 IMAD.MOV R43, RZ, RZ, -R43 ;  /* 0x000000ffff2bb224 */ /* 0x000fe200078e0a2b */
[C---:B------:R-:W-:Y:S01]  /*2e70*/  ISETP.GT.U32.AND P3, PT, R2.reuse, R47, PT ;  /* 0x0000002f0200720c */ /* 0x040fe20003f64070 */
[----:B------:R-:W-:Y:S01]  /*2e80*/  IMAD R51, R2, R20, R51 ;  /* 0x0000001402337224 */ /* 0x000fe200078e0233 */
[----:B------:R-:W-:Y:S01]  /*2e90*/  IABS R20, R28 ;  /* 0x0000001c00147213 */ /* 0x000fe20000000000 */
[----:B------:R-:W-:-:S04]  /*2ea0*/  IMAD.HI.U32 R26, R3, R53, RZ ;  /* 0x00000035031a7227 */ /* 0x000fc800078e00ff */
[----:B------:R-:W-:Y:S02]  /*2eb0*/  @!P2 IMAD.IADD R45, R45, 0x1, -R2 ;  /* 0x000000012d2da824 */ /* 0x000fe400078e0a02 */
[----:B------:R-:W-:Y:S02]  /*2ec0*/  IMAD.MOV R26, RZ, RZ, -R26 ;  /* 0x000000ffff1a7224 */ /* 0x000fe400078e0a1a */
[----:B------:R-:W-:Y:S01]  /*2ed0*/  IMAD.HI.U32 R8, R3, R59, RZ ;  /* 0x0000003b03087227 */ /* 0x000fe200078e00ff */
[----:B------:R-:W-:-:S03]  /*2ee0*/  ISETP.GT.U32.AND P2, PT, R2, R45, PT ;  /* 0x0000002d0200720c */ /* 0x000fc60003f44070 */
[----:B------:R-:W-:Y:S02]  /*2ef0*/  @!P3 IMAD.IADD R47, R47, 0x1, -R2 ;  /* 0x000000012f2fb824 */ /* 0x000fe400078e0a02 */
[C---:B------:R-:W-:Y:S02]  /*2f00*/  IMAD R53, R2.reuse, R26, R53 ;  /* 0x0000001a02357224 */ /* 0x040fe400078e0235 */
[----:B------:R-:W-:Y:S01]  /*2f10*/  IMAD.HI.U32 R7, R3, R20, RZ ;  /* 0x0000001403077227 */ /* 0x000fe200078e00ff */
[----:B------:R-:W-:-:S03]  /*2f20*/  ISETP.GT.U32.AND P3, PT, R2, R47, PT ;  /* 0x0000002f0200720c */ /* 0x000fc60003f64070 */
[----:B------:R-:W-:Y:S02]  /*2f30*/  IMAD.MOV R26, RZ, RZ, -R8 ;  /* 0x000000ffff1a7224 */ /* 0x000fe400078e0a08 */
[----:B------:R-:W-:Y:S01]  /*2f40*/  @!P2 IMAD.IADD R45, R45, 0x1, -R2 ;  /* 0x000000012d2da824 */ /* 0x000fe200078e0a02 */
[C---:B------:R-:W-:Y:S01]  /*2f50*/  ISETP.GT.U32.AND P2, PT, R2.reuse, R49, PT ;  /* 0x000000310200720c */ /* 0x040fe20003f44070 */
[----:B------:R-:W-:Y:S02]  /*2f60*/  IMAD.MOV R7, RZ, RZ, -R7 ;  /* 0x000000ffff077224 */ /* 0x000fe400078e0a07 */
[C---:B------:R-:W-:Y:S01]  /*2f70*/  IMAD R59, R2.reuse, R26, R59 ;  /* 0x0000001a023b7224 */ /* 0x040fe200078e023b */
[----:B------:R-:W-:Y:S01]  /*2f80*/  IADD3 R26, R5, 0x3, RZ ;  /* 0x00000003051a7810 */ /* 0x000fe20007ffe0ff */
[C---:B------:R-:W-:Y:S02]  /*2f90*/  IMAD R7, R2.reuse, R7, R20 ;  /* 0x0000000702077224 */ /* 0x040fe400078e0214 */
[--C-:B------:R-:W-:Y:S01]  /*2fa0*/  @!P3 IMAD.IADD R47, R47, 0x1, -R2.reuse ;  /* 0x000000012f2fb824 */ /* 0x100fe200078e0a02 */
[C---:B------:R-:W-:Y:S01]  /*2fb0*/  ISETP.GT.U32.AND P3, PT, R2.reuse, R51, PT ;  /* 0x000000330200720c */ /* 0x040fe20003f64070 */
[----:B------:R-:W-:Y:S01]  /*2fc0*/  @!P0 IMAD.MOV R45, RZ, RZ, -R45 ;  /* 0x000000ffff2d8224 */ /* 0x000fe200078e0a2d */
[C---:B------:R-:W-:Y:S01]  /*2fd0*/  ISETP.GT.U32.AND P0, PT, R2.reuse, R53, PT ;  /* 0x000000350200720c */ /* 0x040fe20003f04070 */
[----:B------:R-:W-:Y:S01]  /*2fe0*/  @!P1 IMAD.MOV R47, RZ, RZ, -R47 ;  /* 0x000000ffff2f9224 */ /* 0x000fe200078e0a2f */
[----:B------:R-:W-:Y:S01]  /*2ff0*/  ISETP.GT.U32.AND P1, PT, R2, R55, PT ;  /* 0x000000370200720c */ /* 0x000fe20003f24070 */
[----:B------:R-:W-:Y:S01]  /*3000*/  @!P2 IMAD.IADD R49, R49, 0x1, -R2 ;  /* 0x000000013131a824 */ /* 0x000fe200078e0a02 */
[----:B------:R-:W-:Y:S01]  /*3010*/  IABS R67, R26 ;  /* 0x0000001a00437213 */ /* 0x000fe20000000000 */
[----:B------:R-:W-:-:S03]  /*3020*/  IMAD.HI.U32 R12, R3, R63, RZ ;  /* 0x0000003f030c7227 */ /* 0x000fc600078e00ff */
[----:B------:R-:W-:Y:S01]  /*3030*/  ISETP.GT.U32.AND P2, PT, R2, R49, PT ;  /* 0x000000310200720c */ /* 0x000fe20003f44070 */
[----:B------:R-:W-:-:S04]  /*3040*/  IMAD.HI.U32 R8, R3, R61, RZ ;  /* 0x0000003d03087227 */ /* 0x000fc800078e00ff */
[----:B------:R-:W-:Y:S01]  /*3050*/  @!P3 IMAD.IADD R51, R51, 0x1, -R2 ;  /* 0x000000013333b824 */ /* 0x000fe200078e0a02 */
[C---:B------:R-:W-:Y:S01]  /*3060*/  ISETP.GT.U32.AND P3, PT, R2.reuse, R59, PT ;  /* 0x0000003b0200720c */ /* 0x040fe20003f64070 */
[----:B------:R-:W-:Y:S02]  /*3070*/  IMAD.MOV R12, RZ, RZ, -R12 ;  /* 0x000000ffff0c7224 */ /* 0x000fe400078e0a0c */
[--C-:B------:R-:W-:Y:S01]  /*3080*/  @!P0 IMAD.IADD R53, R53, 0x1, -R2.reuse ;  /* 0x0000000135358824 */ /* 0x100fe200078e0a02 */
[C---:B------:R-:W-:Y:S01]  /*3090*/  ISETP.GT.U32.AND P0, PT, R2.reuse, R51, PT ;  /* 0x000000330200720c */ /* 0x040fe20003f04070 */
[--C-:B------:R-:W-:Y:S02]  /*30a0*/  @!P1 IMAD.IADD R55, R55, 0x1, -R2.reuse ;  /* 0x0000000137379824 */ /* 0x100fe400078e0a02 */
[----:B------:R-:W-:Y:S01]  /*30b0*/  @!P2 IMAD.IADD R49, R49, 0x1, -R2 ;  /* 0x000000013131a824 */ /* 0x000fe200078e0a02 */
[C---:B------:R-:W-:Y:S01]  /*30c0*/  ISETP.GT.U32.AND P2, PT, R2.reuse, R7, PT ;  /* 0x000000070200720c */ /* 0x040fe20003f44070 */
[----:B------:R-:W-:Y:S01]  /*30d0*/  IMAD.HI.U32 R20, R3, R65, RZ ;  /* 0x0000004103147227 */ /* 0x000fe200078e00ff */
[----:B------:R-:W-:-:S03]  /*30e0*/  ISETP.GT.U32.AND P1, PT, R2, R53, PT ;  /* 0x000000350200720c */ /* 0x000fc60003f24070 */
[----:B------:R-:W-:Y:S02]  /*30f0*/  @!P3 IMAD.IADD R59, R59, 0x1, -R2 ;  /* 0x000000013b3bb824 */ /* 0x000fe400078e0a02 */
[----:B------:R-:W-:Y:S02]  /*3100*/  IMAD.MOV R8, RZ, RZ, -R8 ;  /* 0x000000ffff087224 */ /* 0x000fe400078e0a08 */
[C---:B------:R-:W-:Y:S01]  /*3110*/  IMAD R63, R2.reuse, R12, R63 ;  /* 0x0000000c023f7224 */ /* 0x040fe200078e023f */
[----:B------:R-:W-:Y:S01]  /*3120*/  ISETP.GT.U32.AND P3, PT, R2, R59, PT ;  /* 0x0000003b0200720c */ /* 0x000fe20003f64070 */
[----:B------:R-:W-:-:S04]  /*3130*/  IMAD.HI.U32 R12, R3, R69, RZ ;  /* 0x00000045030c7227 */ /* 0x000fc800078e00ff */
[----:B------:R-:W-:Y:S01]  /*3140*/  @!P2 IMAD.IADD R7, R7, 0x1, -R2 ;  /* 0x000000010707a824 */ /* 0x000fe200078e0a02 */
[C---:B------:R-:W-:Y:S01]  /*3150*/  ISETP.GT.U32.AND P2, PT, R2.reuse, R55, PT ;  /* 0x000000370200720c */ /* 0x040fe20003f44070 */
[----:B------:R-:W-:Y:S02]  /*3160*/  @!P6 IMAD.MOV R49, RZ, RZ, -R49 ;  /* 0x000000ffff31e224 */ /* 0x000fe400078e0a31 */
[C---:B------:R-:W-:Y:S01]  /*3170*/  IMAD R61, R2.reuse, R8, R61 ;  /* 0x00000008023d7224 */ /* 0x040fe200078e023d */
[----:B------:R-:W-:Y:S01]  /*3180*/  ISETP.GT.U32.AND P6, PT, R2, R7, PT ;  /* 0x000000070200720c */ /* 0x000fe20003fc4070 */
[----:B------:R-:W-:Y:S02]  /*3190*/  IMAD.MOV R20, RZ, RZ, -R20 ;  /* 0x000000ffff147224 */ /* 0x000fe400078e0a14 */
[----:B------:R-:W-:-:S04]  /*31a0*/  IMAD.HI.U32 R8, R3, R67, RZ ;  /* 0x0000004303087227 */ /* 0x000fc800078e00ff */
[----:B------:R-:W-:Y:S02]  /*31b0*/  IMAD.MOV R12, RZ, RZ, -R12 ;  /* 0x000000ffff0c7224 */ /* 0x000fe400078e0a0c */
[C---:B------:R-:W-:Y:S02]  /*31c0*/  IMAD R65, R2.reuse, R20, R65 ;  /* 0x0000001402417224 */ /* 0x040fe400078e0241 */
[----:B------:R-:W-:Y:S02]  /*31d0*/  IMAD.MOV R20, RZ, RZ, -R8 ;  /* 0x000000ffff147224 */ /* 0x000fe400078e0a08 */
[C---:B------:R-:W-:Y:S02]  /*31e0*/  IMAD R69, R2.reuse, R12, R69 ;  /* 0x0000000c02457224 */ /* 0x040fe400078e0245 */
[----:B------:R-:W-:Y:S01]  /*31f0*/  IMAD R67, R2, R20, R67 ;  /* 0x0000001402437224 */ /* 0x000fe200078e0243 */
[----:B------:R-:W-:Y:S01]  /*3200*/  LOP3.LUT R20, R4, 0x16, RZ, 0xfc, !PT ;  /* 0x0000001604147812 */ /* 0x000fe200078efcff */
[--C-:B------:R-:W-:Y:S01]  /*3210*/  @!P0 IMAD.IADD R51, R51, 0x1, -R2.reuse ;  /* 0x0000000133338824 */ /* 0x100fe200078e0a02 */
[C---:B------:R-:W-:Y:S01]  /*3220*/  ISETP.GT.U32.AND P0, PT, R2.reuse, R61, PT ;  /* 0x0000003d0200720c */ /* 0x040fe20003f04070 */
[----:B------:R-:W-:Y:S01]  /*3230*/  @!P3 IMAD.IADD R59, R59, 0x1, -R2 ;  /* 0x000000013b3bb824 */ /* 0x000fe200078e0a02 */
[----:B------:R-:W-:Y:S01]  /*3240*/  ISETP.GT.U32.AND P3, PT, R2, R69, PT ;  /* 0x000000450200720c */ /* 0x000fe20003f64070 */
[----:B------:R-:W-:-:S04]  /*3250*/  IMAD.HI.U32 R8, R3, R71, RZ ;  /* 0x0000004703087227 */ /* 0x000fc800078e00ff */
[----:B------:R-:W-:-:S04]  /*3260*/  IMAD.HI.U32 R3, R3, R73, RZ ;  /* 0x0000004903037227 */ /* 0x000fc800078e00ff */
[--C-:B------:R-:W-:Y:S01]  /*3270*/  @!P1 IMAD.IADD R53, R53, 0x1, -R2.reuse ;  /* 0x0000000135359824 */ /* 0x100fe200078e0a02 */
[C---:B------:R-:W-:Y:S01]  /*3280*/  ISETP.GT.U32.AND P1, PT, R2.reuse, R63, PT ;  /* 0x0000003f0200720c */ /* 0x040fe20003f24070 */
[--C-:B------:R-:W-:Y:S01]  /*3290*/  @!P2 IMAD.IADD R55, R55, 0x1, -R2.reuse ;  /* 0x000000013737a824 */ /* 0x100fe200078e0a02 */
[C---:B------:R-:W-:Y:S01]  /*32a0*/  ISETP.GT.U32.AND P2, PT, R2.reuse, R65, PT ;  /* 0x000000410200720c */ /* 0x040fe20003f44070 */
[----:B------:R-:W-:Y:S01]  /*32b0*/  @!P6 IMAD.IADD R7, R7, 0x1, -R2 ;  /* 0x000000010707e824 */ /* 0x000fe200078e0a02 */
[C---:B------:R-:W-:Y:S01]  /*32c0*/  ISETP.GT.U32.AND P6, PT, R2.reuse, R67, PT ;  /* 0x000000430200720c */ /* 0x040fe20003fc4070 */
[----:B------:R-:W-:Y:S02]  /*32d0*/  IMAD.MOV R8, RZ, RZ, -R8 ;  /* 0x000000ffff087224 */ /* 0x000fe400078e0a08 */
[----:B------:R-:W-:Y:S02]  /*32e0*/  IMAD.MOV R3, RZ, RZ, -R3 ;  /* 0x000000ffff037224 */ /* 0x000fe400078e0a03 */
[----:B------:R-:W-:-:S02]  /*32f0*/  IMAD R71, R2, R8, R71 ;  /* 0x0000000802477224 */ /* 0x000fc400078e0247 */
[C---:B------:R-:W-:Y:S02]  /*3300*/  IMAD R73, R2.reuse, R3, R73 ;  /* 0x0000000302497224 */ /* 0x040fe400078e0249 */
[--C-:B------:R-:W-:Y:S01]  /*3310*/  @!P0 IMAD.IADD R61, R61, 0x1, -R2.reuse ;  /* 0x000000013d3d8824 */ /* 0x100fe200078e0a02 */
[C---:B------:R-:W-:Y:S01]  /*3320*/  ISETP.GT.U32.AND P0, PT, R2.reuse, R71, PT ;  /* 0x000000470200720c */ /* 0x040fe20003f04070 */
[--C-:B------:R-:W-:Y:S01]  /*3330*/  @!P3 IMAD.IADD R69, R69, 0x1, -R2.reuse ;  /* 0x000000014545b824 */ /* 0x100fe200078e0a02 */
[----:B------:R-:W-:Y:S01]  /*3340*/  ISETP.GT.U32.AND P3, PT, R2, R73, PT ;  /* 0x000000490200720c */ /* 0x000fe20003f64070 */
[--C-:B------:R-:W-:Y:S01]  /*3350*/  @!P1 IMAD.IADD R63, R63, 0x1, -R2.reuse ;  /* 0x000000013f3f9824 */ /* 0x100fe200078e0a02 */
[----:B------:R-:W-:Y:S01]  /*3360*/  ISETP.GE.AND P1, PT, R34, RZ, PT ;  /* 0x000000ff2200720c */ /* 0x000fe20003f26270 */
[--C-:B------:R-:W-:Y:S01]  /*3370*/  @!P2 IMAD.IADD R65, R65, 0x1, -R2.reuse ;  /* 0x000000014141a824 */ /* 0x100fe200078e0a02 */
[----:B------:R-:W-:Y:S01]  /*3380*/  ISETP.GE.AND P2, PT, R28, RZ, PT ;  /* 0x000000ff1c00720c */ /* 0x000fe20003f46270 */
[----:B------:R-:W-:Y:S01]  /*3390*/  @!P6 IMAD.IADD R67, R67, 0x1, -R2 ;  /* 0x000000014343e824 */ /* 0x000fe200078e0a02 */
[----:B------:R-:W-:Y:S01]  /*33a0*/  ISETP.GE.AND P6, PT, R40, RZ, PT ;  /* 0x000000ff2800720c */ /* 0x000fe20003fc6270 */
[----:B------:R-:W-:Y:S01]  /*33b0*/  IMAD.MOV R6, RZ, RZ, -R6 ;  /* 0x000000ffff067224 */ /* 0x000fe200078e0a06 */
[----:B------:R-:W-:Y:S01]  /*33c0*/  LOP3.LUT R40, R4, 0x2e, RZ, 0xfc, !PT ;  /* 0x0000002e04287812 */ /* 0x000fe200078efcff */
[----:B------:R-:W-:Y:S01]  /*33d0*/  @!P4 IMAD.MOV R53, RZ, RZ, -R53 ;  /* 0x000000ffff35c224 */ /* 0x000fe200078e0a35 */
[----:B------:R-:W-:Y:S01]  /*33e0*/  ISETP.GT.U32.AND P4, PT, R2, R63, PT ;  /* 0x0000003f0200720c */ /* 0x000fe20003f84070 */
[----:B------:R-:W-:Y:S01]  /*33f0*/  IMAD R3, R32, R6, R57 ;  /* 0x0000000620037224 */ /* 0x000fe200078e0239 */
[----:B------:R-:W-:Y:S01]  /*3400*/  LOP3.LUT R6, R52, 0x7, RZ, 0xc0, !PT ;  /* 0x0000000734067812 */ /* 0x000fe200078ec0ff */
[--C-:B------:R-:W-:Y:S01]  /*3410*/  @!P0 IMAD.IADD R71, R71, 0x1, -R2.reuse ;  /* 0x0000000147478824 */ /* 0x100fe200078e0a02 */
[----:B------:R-:W-:Y:S01]  /*3420*/  ISETP.GT.U32.AND P0, PT, R2, R61, PT ;  /* 0x0000003d0200720c */ /* 0x000fe20003f04070 */
[----:B------:R-:W-:Y:S01]  /*3430*/  IMAD.MOV.U32 R57, RZ, RZ, R7 ;  /* 0x000000ffff397224 */ /* 0x000fe200078e0007 */
[C---:B------:R-:W-:Y:S01]  /*3440*/  LOP3.LUT R34, R4.reuse, 0x28, RZ, 0xfc, !PT ;  /* 0x0000002804227812 */ /* 0x040fe200078efcff */
[--C-:B------:R-:W-:Y:S01]  /*3450*/  @!P3 IMAD.IADD R73, R73, 0x1, -R2.reuse ;  /* 0x000000014949b824 */ /* 0x100fe200078e0a02 */
[----:B------:R-:W-:Y:S01]  /*3460*/  LOP3.LUT R28, R4, 0x20, RZ, 0xfc, !PT ;  /* 0x00000020041c7812 */ /* 0x000fe200078efcff */
[----:B------:R-:W-:Y:S01]  /*3470*/  @!P5 IMAD.MOV R51, RZ, RZ, -R51 ;  /* 0x000000ffff33d224 */ /* 0x000fe200078e0a33 */
[C---:B------:R-:W-:Y:S01]  /*3480*/  ISETP.GT.U32.AND P5, PT, R2.reuse, R65, PT ;  /* 0x000000410200720c */ /* 0x040fe20003fa4070 */
[----:B------:R-:W-:Y:S01]  /*3490*/  @!P1 IMAD.MOV R55, RZ, RZ, -R55 ;  /* 0x000000ffff379224 */ /* 0x000fe200078e0a37 */
[C---:B------:R-:W-:Y:S01]  /*34a0*/  ISETP.GT.U32.AND P1, PT, R2.reuse, R67, PT ;  /* 0x000000430200720c */ /* 0x040fe20003f24070 */
[----:B------:R-:W-:Y:S01]  /*34b0*/  @!P2 IMAD.MOV R57, RZ, RZ, -R57 ;  /* 0x000000ffff39a224 */ /* 0x000fe200078e0a39 */
[C---:B------:R-:W-:Y:S01]  /*34c0*/  ISETP.GT.U32.AND P2, PT, R2.reuse, R69, PT ;  /* 0x000000450200720c */ /* 0x040fe20003f44070 */
[----:B------:R-:W-:Y:S01]  /*34d0*/  @!P6 IMAD.MOV R59, RZ, RZ, -R59 ;  /* 0x000000ffff3be224 */ /* 0x000fe200078e0a3b */
[C---:B------:R-:W-:Y:S01]  /*34e0*/  ISETP.GT.U32.AND P6, PT, R2.reuse, R71, PT ;  /* 0x000000470200720c */ /* 0x040fe20003fc4070 */
[--C-:B------:R-:W-:Y:S01]  /*34f0*/  @!P4 IMAD.IADD R63, R63, 0x1, -R2.reuse ;  /* 0x000000013f3fc824 */ /* 0x100fe200078e0a02 */
[----:B------:R-:W-:Y:S01]  /*3500*/  ISETP.GT.U32.AND P3, PT, R2, R73, PT ;  /* 0x000000490200720c */ /* 0x000fe20003f64070 */
[--C-:B------:R-:W-:Y:S01]  /*3510*/  @!P0 IMAD.IADD R61, R61, 0x1, -R2.reuse ;  /* 0x000000013d3d8824 */ /* 0x100fe200078e0a02 */
[----:B------:R-:W-:Y:S01]  /*3520*/  ISETP.GT.U32.AND P4, PT, R32, R3, PT ;  /* 0x000000032000720c */ /* 0x000fe20003f84070 */
[----:B------:R-:W-:Y:S01]  /*3530*/  IMAD R7, R6, 0x110, RZ ;  /* 0x0000011006077824 */ /* 0x000fe200078e02ff */
[----:B------:R-:W-:Y:S01]  /*3540*/  ISETP.GE.AND P0, PT, R42, RZ, PT ;  /* 0x000000ff2a00720c */ /* 0x000fe20003f06270 */
[--C-:B------:R-:W-:Y:S01]  /*3550*/  @!P5 IMAD.IADD R65, R65, 0x1, -R2.reuse ;  /* 0x000000014141d824 */ /* 0x100fe200078e0a02 */
[----:B------:R-:W-:Y:S01]  /*3560*/  ISETP.GE.AND P5, PT, R44, RZ, PT ;  /* 0x000000ff2c00720c */ /* 0x000fe20003fa6270 */
[--C-:B------:R-:W-:Y:S01]  /*3570*/  @!P1 IMAD.IADD R67, R67, 0x1, -R2.reuse ;  /* 0x0000000143439824 */ /* 0x100fe200078e0a02 */
[----:B------:R-:W-:Y:S01]  /*3580*/  ISETP.GE.AND P1, PT, R46, RZ, PT ;  /* 0x000000ff2e00720c */ /* 0x000fe20003f26270 */
[--C-:B------:R-:W-:Y:S01]  /*3590*/  @!P2 IMAD.IADD R69, R69, 0x1, -R2.reuse ;  /* 0x000000014545a824 */ /* 0x100fe200078e0a02 */
[----:B------:R-:W-:Y:S01]  /*35a0*/  ISETP.GE.AND P2, PT, R26, RZ, PT ;  /* 0x000000ff1a00720c */ /* 0x000fe20003f46270 */
[--C-:B------:R-:W-:Y:S01]  /*35b0*/  @!P6 IMAD.IADD R71, R71, 0x1, -R2.reuse ;  /* 0x000000014747e824 */ /* 0x100fe200078e0a02 */
[----:B------:R-:W-:Y:S01]  /*35c0*/  ISETP.GE.AND P6, PT, R48, RZ, PT ;  /* 0x000000ff3000720c */ /* 0x000fe20003fc6270 */
[----:B------:R-:W-:Y:S01]  /*35d0*/  @!P3 IMAD.IADD R73, R73, 0x1, -R2 ;  /* 0x000000014949b824 */ /* 0x000fe200078e0a02 */
[----:B------:R-:W-:Y:S01]  /*35e0*/  ISETP.NE.U32.AND P3, PT, R56, RZ, PT ;  /* 0x000000ff3800720c */ /* 0x000fe20003f65070 */
[----:B------:R-:W-:Y:S01]  /*35f0*/  IMAD.SHL.U32 R2, R52, 0x2, RZ ;  /* 0x0000000234027824 */ /* 0x000fe200078e00ff */
[----:B------:R-:W-:Y:S01]  /*3600*/  LOP3.LUT R42, R4, 0x30, RZ, 0xfc, !PT ;  /* 0x00000030042a7812 */ /* 0x000fe200078efcff */
[----:B------:R-:W-:Y:S01]  /*3610*/  @!P4 IMAD.IADD R3, R3, 0x1, -R32 ;  /* 0x000000010303c824 */ /* 0x000fe200078e0a20 */
[----:B------:R-:W-:Y:S01]  /*3620*/  SEL R75, RZ, 0x90, !P3 ;  /* 0x00000090ff4b7807 */ /* 0x000fe20005800000 */
[----:B------:R-:W-:Y:S01]  /*3630*/  IMAD R12, R6, 0x90, RZ ;  /* 0x00000090060c7824 */ /* 0x000fe200078e02ff */
[----:B------:R-:W-:Y:S01]  /*3640*/  LOP3.LUT R79, R7, 0x30, R2, 0x78, !PT ;  /* 0x00000030074f7812 */ /* 0x000fe200078e7802 */
[----:B------:R-:W-:Y:S01]  /*3650*/  @!P0 IMAD.MOV R61, RZ, RZ, -R61 ;  /* 0x000000ffff3d8224 */ /* 0x000fe200078e0a3d */
[----:B------:R-:W-:Y:S01]  /*3660*/  LOP3.LUT R2, R2, 0x10, RZ, 0xc0, !PT ;  /* 0x0000001002027812 */ /* 0x000fe200078ec0ff */
[----:B------:R-:W-:Y:S01]  /*3670*/  IMAD.SHL.U32 R8, R52, 0x40, RZ ;  /* 0x0000004034087824 */ /* 0x000fe200078e00ff */
[----:B------:R-:W-:Y:S01]  /*3680*/  ISETP.GT.U32.AND P3, PT, R32, R3, PT ;  /* 0x000000032000720c */ /* 0x000fe20003f64070 */
[----:B------:R-:W-:Y:S01]  /*3690*/  @!P5 IMAD.MOV R63, RZ, RZ, -R63 ;  /* 0x000000ffff3fd224 */ /* 0x000fe200078e0a3f */
[----:B------:R-:W-:Y:S01]  /*36a0*/  LEA.HI R77, R56, R2, RZ, 0x1f ;  /* 0x00000002384d7211 */ /* 0x000fe200078ff8ff */
[----:B------:R-:W-:Y:S01]  /*36b0*/  @!P1 IMAD.MOV R65, RZ, RZ, -R65 ;  /* 0x000000ffff419224 */ /* 0x000fe200078e0a41 */
[----:B------:R-:W-:Y:S01]  /*36c0*/  ISETP.NE.AND P0, PT, RZ, c[0x0][0x17c], PT ;  /* 0x00005f00ff007a0c */ /* 0x000fe20003f05270 */
[----:B------:R-:W-:Y:S01]  /*36d0*/  @!P2 IMAD.MOV R67, RZ, RZ, -R67 ;  /* 0x000000ffff43a224 */ /* 0x000fe200078e0a43 */
[----:B------:R-:W-:Y:S01]  /*36e0*/  LOP3.LUT R77, R12, R77, RZ, 0x3c, !PT ;  /* 0x0000004d0c4d7212 */ /* 0x000fe200078e3cff */
[----:B------:R-:W-:Y:S01]  /*36f0*/  @!P6 IMAD.MOV R69, RZ, RZ, -R69 ;  /* 0x000000ffff45e224 */ /* 0x000fe200078e0a45 */
[----:B------:R-:W-:Y:S01]  /*3700*/  LOP3.LUT R12, RZ, c[0x0][0x17c], RZ, 0x33, !PT ;  /* 0x00005f00ff0c7a12 */ /* 0x000fe200078e33ff */
[----:B------:R-:W-:Y:S01]  /*3710*/  IMAD.SHL.U32 R6, R0, 0x2, RZ ;  /* 0x0000000200067824 */ /* 0x000fe200078e00ff */
[----:B------:R-:W-:Y:S01]  /*3720*/  ISETP.GE.AND P4, PT, R50, RZ, PT ;  /* 0x000000ff3200720c */ /* 0x000fe20003f86270 */
[----:B------:R-:W-:Y:S01]  /*3730*/  IMAD R20, R20, c[0x0][0x188], RZ ;  /* 0x0000620014147a24 */ /* 0x000fe200078e02ff */
[C---:B------:R-:W-:Y:S01]  /*3740*/  SEL R2, R12.reuse, R9, !P0 ;  /* 0x000000090c027207 */ /* 0x040fe20004000000 */
[----:B------:R-:W-:Y:S01]  /*3750*/  @!P3 IMAD.IADD R3, R3, 0x1, -R32 ;  /* 0x000000010303b824 */ /* 0x000fe200078e0a20 */
[----:B------:R-:W-:Y:S01]  /*3760*/  SEL R9, R12, R11, !P0 ;  /* 0x0000000b0c097207 */ /* 0x000fe20004000000 */
[----:B------:R-:W-:Y:S01]  /*3770*/  IMAD R11, R4, c[0x0][0x188], RZ ;  /* 0x00006200040b7a24 */ /* 0x000fe200078e02ff */
[----:B------:R-:W-:Y:S01]  /*3780*/  SEL R188, R12, R13, !P0 ;  /* 0x0000000d0cbc7207 */ /* 0x000fe20004000000 */
[C---:B------:R-:W-:Y:S01]  /*3790*/  IMAD R13, R124.reuse, c[0x0][0x18c], RZ ;  /* 0x000063007c0d7a24 */ /* 0x040fe200078e02ff */
[----:B------:R-:W-:Y:S01]  /*37a0*/  ISETP.GE.AND P3, PT, R5, RZ, PT ;  /* 0x000000ff0500720c */ /* 0x000fe20003f66270 */
[----:B------:R-:W-:Y:S01]  /*37b0*/  IMAD.SHL.U32 R11, R124, 0x2, RZ ;  /* 0x000000027c0b7824 */ /* 0x000fe200078e00ff */
[----:B------:R-:W-:Y:S01]  /*37c0*/  SHF.R.S32.HI R7, RZ, 0x1f, R38 ;  /* 0x0000001fff077819 */ /* 0x000fe20000011426 */
[----:B------:R-:W-:Y:S01]  /*37d0*/  IMAD R124, R119, c[0x0][0x188], RZ ;  /* 0x00006200777c7a24 */ /* 0x000fe200078e02ff */
[----:B------:R-:W-:Y:S01]  /*37e0*/  SEL R230, R12, R63, !P0 ;  /* 0x0000003f0ce67207 */ /* 0x000fe20004000000 */
[----:B------:R-:W-:Y:S01]  /*37f0*/  IMAD R119, R118, c[0x0][0x188], RZ ;  /* 0x0000620076777a24 */ /* 0x000fe200078e02ff */
[----:B------:R-:W-:Y:S01]  /*3800*/  LEA.HI R38, R7, R38, RZ, 0x7 ;  /* 0x0000002607267211 */ /* 0x000fe200078f38ff */
[----:B------:R-:W-:Y:S01]  /*3810*/  IMAD R118, R117, c[0x0][0x188], RZ ;  /* 0x0000620075767a24 */ /* 0x000fe200078e02ff */
[--C-:B------:R-:W-:Y:S01]  /*3820*/  LOP3.LUT R7, R79, 0x800, R8.reuse, 0xf8, !PT ;  /* 0x000008004f077812 */ /* 0x100fe200078ef808 */
[----:B------:R-:W-:Y:S01]  /*3830*/  IMAD R117, R116, c[0x0][0x188], RZ ;  /* 0x0000620074757a24 */ /* 0x000fe200078e02ff */
[----:B------:R-:W-:Y:S01]  /*3840*/  LOP3.LUT R79, R4, 0x4e, RZ, 0xfc, !PT ;  /* 0x0000004e044f7812 */ /* 0x000fe200078efcff */
[----:B------:R-:W-:Y:S01]  /*3850*/  IMAD R116, R111, c[0x0][0x188], RZ ;  /* 0x000062006f747a24 */ /* 0x000fe200078e02ff */
[----:B------:R-:W-:Y:S01]  /*3860*/  LOP3.LUT R8, R77, 0x400, R8, 0xf8, !PT ;  /* 0x000004004d087812 */ /* 0x000fe200078ef808 */
[----:B------:R-:W-:Y:S01]  /*3870*/  IMAD R111, R110, c[0x0][0x188], RZ ;  /* 0x000062006e6f7a24 */ /* 0x000fe200078e02ff */
[----:B------:R-:W-:Y:S01]  /*3880*/  LOP3.LUT R77, R4, 0x4a, RZ, 0xfc, !PT ;  /* 0x0000004a044d7812 */ /* 0x000fe200078efcff */
[----:B------:R-:W-:Y:S01]  /*3890*/  IMAD R110, R109, c[0x0][0x188], RZ ;  /* 0x000062006d6e7a24 */ /* 0x000fe200078e02ff */
[----:B------:R-:W-:Y:S01]  /*38a0*/  SEL R0, R12, R10, !P0 ;  /* 0x0000000a0c007207 */ /* 0x000fe20004000000 */
[----:B------:R-:W-:Y:S01]  /*38b0*/  IMAD R109, R108, c[0x0][0x188], RZ ;  /* 0x000062006c6d7a24 */ /* 0x000fe200078e02ff */
[C---:B------:R-:W-:Y:S01]  /*38c0*/  SEL R35, R12.reuse, R35, !P0 ;  /* 0x000000230c237207 */ /* 0x040fe20004000000 */
        /* <DEDUP_REMOVED lines=20> */
[----:B------:R-:W-:Y:S01]  /*3a10*/  @!P4 IMAD.MOV R71, RZ, RZ, -R71 ;  /* 0x000000ffff47c224 */ /* 0x000fe200078e0a47 */
[C---:B------:R-:W-:Y:S01]  /*3a20*/  SEL R30, R12.reuse, R30, !P0 ;  /* 0x0000001e0c1e7207 */ /* 0x040fe20004000000 */
[----:B------:R-:W-:Y:S01]  /*3a30*/  @!P3 IMAD.MOV R73, RZ, RZ, -R73 ;  /* 0x000000ffff49b224 */ /* 0x000fe200078e0a49 */
        /* <DEDUP_REMOVED lines=20> */
[----:B------:R-:W-:Y:S01]  /*3b80*/  SEL R143, R12, R143, !P0 ;  /* 0x0000008f0c8f7207 */ /* 0x000fe20004000000 */
        /* <DEDUP_REMOVED lines=73> */
[----:B------:R-:W-:Y:S01]  /*4020*/  ISETP.GE.AND P1, PT, R54, RZ, PT ;  /* 0x000000ff3600720c */ /* 0x000fe20003f26270 */
[----:B------:R-:W-:Y:S01]  /*4030*/  IMAD R218, R218, c[0x0][0x190], RZ ;  /* 0x00006400dada7a24 */ /* 0x000fe200078e02ff */
[C---:B------:R-:W-:Y:S01]  /*4040*/  LOP3.LUT R63, R4.reuse, 0x46, RZ, 0xfc, !PT ;  /* 0x00000046043f7812 */ /* 0x040fe200078efcff */
[----:B------:R-:W-:Y:S01]  /*4050*/  IMAD R185, R185, c[0x0][0x190], RZ ;  /* 0x00006400b9b97a24 */ /* 0x000fe200078e02ff */
[----:B------:R-:W-:Y:S01]  /*4060*/  ISETP.NE.AND P0, PT, RZ, c[0x0][0x178], PT ;  /* 0x00005e00ff007a0c */ /* 0x000fe20003f05270 */
[----:B------:R-:W-:Y:S01]  /*4070*/  IMAD R187, R187, c[0x0][0x190], RZ ;  /* 0x00006400bbbb7a24 */ /* 0x000fe200078e02ff */
[C---:B------:R-:W-:Y:S01]  /*4080*/  LOP3.LUT R61, R4.reuse, 0x42, RZ, 0xfc, !PT ;  /* 0x00000042043d7812 */ /* 0x040fe200078efcff */
[----:B------:R-:W-:Y:S01]  /*4090*/  IMAD R76, R63, c[0x0][0x188], RZ ;  /* 0x000062003f4c7a24 */ /* 0x000fe200078e02ff */
[----:B------:R-:W-:Y:S01]  /*40a0*/  LOP3.LUT R59, R4, 0x3e, RZ, 0xfc, !PT ;  /* 0x0000003e043b7812 */ /* 0x000fe200078efcff */
[----:B------:R-:W-:Y:S01]  /*40b0*/  IMAD R63, R62, c[0x0][0x188], RZ ;  /* 0x000062003e3f7a24 */ /* 0x000fe200078e02ff */
[C---:B------:R-:W-:Y:S01]  /*40c0*/  LOP3.LUT R57, R4.reuse, 0x3a, RZ, 0xfc, !PT ;  /* 0x0000003a04397812 */ /* 0x040fe200078efcff */
[----:B------:R-:W-:Y:S01]  /*40d0*/  IMAD R62, R61, c[0x0][0x188], RZ ;  /* 0x000062003d3e7a24 */ /* 0x000fe200078e02ff */
[----:B------:R-:W-:Y:S01]  /*40e0*/  LOP3.LUT R56, R4, 0x38, RZ, 0xfc, !PT ;  /* 0x0000003804387812 */ /* 0x000fe200078efcff */
[----:B------:R-:W-:Y:S01]  /*40f0*/  IMAD R61, R60, c[0x0][0x188], RZ ;  /* 0x000062003c3d7a24 */ /* 0x000fe200078e02ff */
[C---:B------:R-:W-:Y:S01]  /*4100*/  LOP3.LUT R55, R4.reuse, 0x36, RZ, 0xfc, !PT ;  /* 0x0000003604377812 */ /* 0x040fe200078efcff */
[----:B------:R-:W-:Y:S01]  /*4110*/  IMAD R60, R59, c[0x0][0x188], RZ ;  /* 0x000062003b3c7a24 */ /* 0x000fe200078e02ff */
[----:B0-----:R-:W-:Y:S01]  /*4120*/  LOP3.LUT R54, R4, 0x34, RZ, 0xfc, !PT ;  /* 0x0000003404367812 */ /* 0x001fe200078efcff */
        /* <DEDUP_REMOVED lines=8> */
[----:B------:R-:W-:Y:S01]  /*41b0*/  @!P1 IMAD.MOV R3, RZ, RZ, -R3 ;  /* 0x000000ffff039224 */ /* 0x000fe200078e0a03 */
[----:B------:R-:W-:Y:S01]  /*41c0*/  @!P0 LOP3.LUT R3, RZ, c[0x0][0x178], RZ, 0x33, !PT ;  /* 0x00005e00ff038a12 */ /* 0x000fe200078e33ff */
[----:B------:R-:W-:Y:S01]  /*41d0*/  IMAD R55, R54, c[0x0][0x188], RZ ;  /* 0x0000620036377a24 */ /* 0x000fe200078e02ff */
[C---:B------:R-:W-:Y:S01]  /*41e0*/  LOP3.LUT R31, R4.reuse, 0x24, RZ, 0xfc, !PT ;  /* 0x00000024041f7812 */ /* 0x040fe200078efcff */
[----:B------:R-:W-:Y:S01]  /*41f0*/  IMAD R54, R43, c[0x0][0x188], RZ ;  /* 0x000062002b367a24 */ /* 0x000fe200078e02ff */
[----:B------:R-:W-:Y:S01]  /*4200*/  LOP3.LUT R29, R4, 0x22, RZ, 0xfc, !PT ;  /* 0x00000022041d7812 */ /* 0x000fe200078efcff */
[----:B------:R-:W-:Y:S01]  /*4210*/  IMAD R43, R42, c[0x0][0x188], RZ ;  /* 0x000062002a2b7a24 */ /* 0x000fe200078e02ff */
[----:B------:R-:W-:Y:S01]  /*4220*/  LOP3.LUT R27, R4, 0x1e, RZ, 0xfc, !PT ;  /* 0x0000001e041b7812 */ /* 0x000fe200078efcff */
[----:B------:R-:W-:Y:S01]  /*4230*/  IMAD R42, R40, c[0x0][0x188], RZ ;  /* 0x00006200282a7a24 */ /* 0x000fe200078e02ff */
[C---:B------:R-:W-:Y:S01]  /*4240*/  LOP3.LUT R26, R4.reuse, 0x1c, RZ, 0xfc, !PT ;  /* 0x0000001c041a7812 */ /* 0x040fe200078efcff */
[----:B------:R-:W-:Y:S01]  /*4250*/  IMAD R40, R39, c[0x0][0x188], RZ ;  /* 0x0000620027287a24 */ /* 0x000fe200078e02ff */
[C---:B------:R-:W-:Y:S01]  /*4260*/  LOP3.LUT R25, R4.reuse, 0x1a, RZ, 0xfc, !PT ;  /* 0x0000001a04197812 */ /* 0x040fe200078efcff */
[----:B------:R-:W-:Y:S01]  /*4270*/  IMAD R39, R37, c[0x0][0x188], RZ ;  /* 0x0000620025277a24 */ /* 0x000fe200078e02ff */
[----:B------:R-:W-:Y:S01]  /*4280*/  LOP3.LUT R12, R4, 0x18, RZ, 0xfc, !PT ;  /* 0x00000018040c7812 */ /* 0x000fe200078efcff */
[----:B------:R-:W-:Y:S01]  /*4290*/  IMAD R43, R3, c[0x0][0x184], RZ ;  /* 0x00006100032b7a24 */ /* 0x000fe200078e02ff */
[----:B------:R-:W-:Y:S01]  /*42a0*/  LEA R3, P0, R2, c[0x0][0x168], 0x1 ;  /* 0x00005a0002037a11 */ /* 0x000fe200078008ff */
[----:B------:R-:W-:Y:S01]  /*42b0*/  IMAD R37, R34, c[0x0][0x188], RZ ;  /* 0x0000620022257a24 */ /* 0x000fe200078e02ff */
[----:B------:R-:W-:Y:S01]  /*42c0*/  LEA R235, P1, R0, c[0x0][0x168], 0x1 ;  /* 0x00005a0000eb7a11 */ /* 0x000fe200078208ff */
[----:B------:R-:W-:Y:S01]  /*42d0*/  IMAD R34, R32, c[0x0][0x188], RZ ;  /* 0x0000620020227a24 */ /* 0x000fe200078e02ff */
[----:B------:R-:W-:Y:S01]  /*42e0*/  LEA R42, P6, R43, c[0x0][0x160], 0x1 ;  /* 0x000058002b2a7a11 */ /* 0x000fe200078c08ff */
[----:B------:R-:W-:Y:S01]  /*42f0*/  IMAD R32, R31, c[0x0][0x188], RZ ;  /* 0x000062001f207a24 */ /* 0x000fe200078e02ff */
[----:B------:R-:W-:Y:S01]  /*4300*/  LEA.HI.X.SX32 R2, R2, c[0x0][0x16c], 0x1, P0 ;  /* 0x00005b0002027a11 */ /* 0x000fe200000f0eff */
[----:B------:R-:W-:Y:S01]  /*4310*/  IMAD R31, R29, c[0x0][0x188], RZ ;  /* 0x000062001d1f7a24 */ /* 0x000fe200078e02ff */
[----:B------:R-:W-:Y:S01]  /*4320*/  LEA.HI.X.SX32 R43, R43, c[0x0][0x164], 0x1, P6 ;  /* 0x000059002b2b7a11 */ /* 0x000fe200030f0eff */
[----:B------:R-:W-:Y:S01]  /*4330*/  IMAD R29, R28, c[0x0][0x188], RZ ;  /* 0x000062001c1d7a24 */ /* 0x000fe200078e02ff */
[----:B------:R-:W-:Y:S01]  /*4340*/  LEA R236, P4, R15, c[0x0][0x168], 0x1 ;  /* 0x00005a000fec7a11 */ /* 0x000fe200078808ff */
        /* <DEDUP_REMOVED lines=53> */
[C---:B------:R-:W-:Y:S01]  /*46a0*/  LEA R34, P1, R22.reuse, c[0x0][0x168], 0x1 ;  /* 0x00005a0016227a11 */ /* 0x040fe200078208ff */
[----:B------:R-:W-:Y:S01]  /*46b0*/  IMAD R215, R215, c[0x0][0x190], RZ ;  /* 0x00006400d7d77a24 */ /* 0x000fe200078e02ff */
[----:B------:R-:W-:Y:S01]  /*46c0*/  LEA R238, P2, R23, c[0x0][0x168], 0x1 ;  /* 0x00005a0017ee7a11 */ /* 0x000fe200078408ff */
[----:B------:R-:W-:Y:S01]  /*46d0*/  IMAD.MOV.U32 R10, RZ, RZ, c[0x0][0x18c] ;  /* 0x00006300ff0a7624 */ /* 0x000fe200078e00ff */
[----:B------:R-:W-:Y:S01]  /*46e0*/  LEA R128, P3, R41, c[0x0][0x168], 0x1 ;  /* 0x00005a0029807a11 */ /* 0x000fe200078608ff */
[----:B------:R-:W-:Y:S01]  /*46f0*/  CS2R R68, SRZ ;  /* 0x0000000000447805 */ /* 0x000fe2000001ff00 */
        /* <DEDUP_REMOVED lines=8> */
[----:B------:R-:W-:Y:S01]  /*4780*/  LEA.HI.X.SX32 R22, R22, c[0x0][0x16c], 0x1, P1 ;  /* 0x00005b0016167a11 */ /* 0x000fe200008f0eff */
[----:B------:R-:W-:Y:S01]  /*4790*/  IMAD.SHL.U32 R10, R10, 0x80, RZ ;  /* 0x000000800a0a7824 */ /* 0x000fe200078e00ff */
[----:B------:R-:W-:-:S02]  /*47a0*/  LEA.HI.X.SX32 R23, R23, c[0x0][0x16c], 0x1, P2 ;  /* 0x00005b0017177a11 */ /* 0x000fc400010f0eff */
[----:B------:R-:W-:Y:S02]  /*47b0*/  LEA.HI.X.SX32 R41, R41, c[0x0][0x16c], 0x1, P3 ;  /* 0x00005b0029297a11 */ /* 0x000fe400018f0eff */
[----:B------:R-:W-:Y:S02]  /*47c0*/  LEA.HI.X.SX32 R129, R129, c[0x0][0x16c], 0x1, P4 ;  /* 0x00005b0081817a11 */ /* 0x000fe400020f0eff */
[----:B------:R-:W-:Y:S02]  /*47d0*/  LEA.HI.X.SX32 R131, R131, c[0x0][0x16c], 0x1, P5 ;  /* 0x00005b0083837a11 */ /* 0x000fe400028f0eff */
[----:B------:R-:W-:Y:S02]  /*47e0*/  LEA.HI.X.SX32 R133, R133, c[0x0][0x16c], 0x1, P6 ;  /* 0x00005b0085857a11 */ /* 0x000fe400030f0eff */
[----:B------:R-:W-:Y:S02]  /*47f0*/  LEA.HI.X.SX32 R135, R135, c[0x0][0x16c], 0x1, P0 ;  /* 0x00005b0087877a11 */ /* 0x000fe400000f0eff */
[----:B------:R-:W-:-:S02]  /*4800*/  LEA R138, P1, R137, c[0x0][0x168], 0x1 ;  /* 0x00005a00898a7a11 */ /* 0x000fc400078208ff */
[----:B------:R-:W-:Y:S02]  /*4810*/  LEA R140, P2, R139, c[0x0][0x168], 0x1 ;  /* 0x00005a008b8c7a11 */ /* 0x000fe400078408ff */
[----:B------:R-:W-:Y:S02]  /*4820*/  LEA R142, P3, R141, c[0x0][0x168], 0x1 ;  /* 0x00005a008d8e7a11 */ /* 0x000fe400078608ff */
[----:B------:R-:W-:Y:S02]  /*4830*/  LEA R144, P4, R143, c[0x0][0x168], 0x1 ;  /* 0x00005a008f907a11 */ /* 0x000fe400078808ff */
[----:B------:R-:W-:Y:S02]  /*4840*/  LEA R146, P5, R145, c[0x0][0x168], 0x1 ;  /* 0x00005a0091927a11 */ /* 0x000fe400078a08ff */
[----:B------:R-:W-:Y:S02]  /*4850*/  LEA R148, P6, R147, c[0x0][0x168], 0x1 ;  /* 0x00005a0093947a11 */ /* 0x000fe400078c08ff */
[----:B------:R-:W-:-:S02]  /*4860*/  LEA R239, P0, R149, c[0x0][0x168], 0x1 ;  /* 0x00005a0095ef7a11 */ /* 0x000fc400078008ff */
[----:B------:R-:W-:Y:S02]  /*4870*/  LEA.HI.X.SX32 R137, R137, c[0x0][0x16c], 0x1, P1 ;  /* 0x00005b0089897a11 */ /* 0x000fe400008f0eff */
[----:B------:R-:W-:Y:S02]  /*4880*/  LEA.HI.X.SX32 R139, R139, c[0x0][0x16c], 0x1, P2 ;  /* 0x00005b008b8b7a11 */ /* 0x000fe400010f0eff */
[----:B------:R-:W-:Y:S02]  /*4890*/  LEA.HI.X.SX32 R141, R141, c[0x0][0x16c], 0x1, P3 ;  /* 0x00005b008d8d7a11 */ /* 0x000fe400018f0eff */
[----:B------:R-:W-:Y:S02]  /*48a0*/  LEA.HI.X.SX32 R143, R143, c[0x0][0x16c], 0x1, P4 ;  /* 0x00005b008f8f7a11 */ /* 0x000fe400020f0eff */
[----:B------:R-:W-:Y:S02]  /*48b0*/  LEA.HI.X.SX32 R145, R145, c[0x0][0x16c], 0x1, P5 ;  /* 0x00005b0091917a11 */ /* 0x000fe400028f0eff */
[----:B------:R-:W-:-:S02]  /*48c0*/  LEA.HI.X.SX32 R147, R147, c[0x0][0x16c], 0x1, P6 ;  /* 0x00005b0093937a11 */ /* 0x000fc400030f0eff */
[----:B------:R-:W-:Y:S02]  /*48d0*/  LEA.HI.X.SX32 R149, R149, c[0x0][0x16c], 0x1, P0 ;  /* 0x00005b0095957a11 */ /* 0x000fe400000f0eff */
[----:B------:R-:W-:Y:S02]  /*48e0*/  LEA R151, P1, R150, c[0x0][0x168], 0x1 ;  /* 0x00005a0096977a11 */ /* 0x000fe400078208ff */
[----:B------:R-:W-:Y:S02]  /*48f0*/  LEA R153, P2, R152, c[0x0][0x168], 0x1 ;  /* 0x00005a0098997a11 */ /* 0x000fe400078408ff */
[----:B------:R-:W-:Y:S02]  /*4900*/  LEA R155, P3, R154, c[0x0][0x168], 0x1 ;  /* 0x00005a009a9b7a11 */ /* 0x000fe400078608ff */
[----:B------:R-:W-:Y:S02]  /*4910*/  LEA R157, P4, R156, c[0x0][0x168], 0x1 ;  /* 0x00005a009c9d7a11 */ /* 0x000fe400078808ff */
[----:B------:R-:W-:-:S02]  /*4920*/  LEA R216, P5, R158, c[0x0][0x168], 0x1 ;  /* 0x00005a009ed87a11 */ /* 0x000fc400078a08ff */
[----:B------:R-:W-:Y:S02]  /*4930*/  LEA R240, P6, R217, c[0x0][0x168], 0x1 ;  /* 0x00005a00d9f07a11 */ /* 0x000fe400078c08ff */
[----:B------:R-:W-:Y:S02]  /*4940*/  LEA R182, P0, R159, c[0x0][0x168], 0x1 ;  /* 0x00005a009fb67a11 */ /* 0x000fe400078008ff */
[----:B------:R-:W-:Y:S02]  /*4950*/  LEA.HI.X.SX32 R150, R150, c[0x0][0x16c], 0x1, P1 ;  /* 0x00005b0096967a11 */ /* 0x000fe400008f0eff */
[----:B------:R-:W-:Y:S02]  /*4960*/  LEA.HI.X.SX32 R152, R152, c[0x0][0x16c], 0x1, P2 ;  /* 0x00005b0098987a11 */ /* 0x000fe400010f0eff */
[----:B------:R-:W-:Y:S02]  /*4970*/  LEA.HI.X.SX32 R154, R154, c[0x0][0x16c], 0x1, P3 ;  /* 0x00005b009a9a7a11 */ /* 0x000fe400018f0eff */
[----:B------:R-:W-:-:S02]  /*4980*/  LEA.HI.X.SX32 R156, R156, c[0x0][0x16c], 0x1, P4 ;  /* 0x00005b009c9c7a11 */ /* 0x000fc400020f0eff */
[----:B------:R-:W-:Y:S02]  /*4990*/  LEA.HI.X.SX32 R158, R158, c[0x0][0x16c], 0x1, P5 ;  /* 0x00005b009e9e7a11 */ /* 0x000fe400028f0eff */
[----:B------:R-:W-:Y:S02]  /*49a0*/  LEA.HI.X.SX32 R217, R217, c[0x0][0x16c], 0x1, P6 ;  /* 0x00005b00d9d97a11 */ /* 0x000fe400030f0eff */
[----:B------:R-:W-:Y:S02]  /*49b0*/  LEA.HI.X.SX32 R159, R159, c[0x0][0x16c], 0x1, P0 ;  /* 0x00005b009f9f7a11 */ /* 0x000fe400000f0eff */
[----:B------:R-:W-:Y:S02]  /*49c0*/  LEA R184, P1, R183, c[0x0][0x168], 0x1 ;  /* 0x00005a00b7b87a11 */ /* 0x000fe400078208ff */
[----:B------:R-:W-:Y:S02]  /*49d0*/  LEA R241, P2, R218, c[0x0][0x168], 0x1 ;  /* 0x00005a00daf17a11 */ /* 0x000fe400078408ff */
[----:B------:R-:W-:-:S02]  /*49e0*/  LEA R186, P3, R185, c[0x0][0x168], 0x1 ;  /* 0x00005a00b9ba7a11 */ /* 0x000fc400078608ff */
[----:B------:R-:W-:Y:S02]  /*49f0*/  LEA R219, P4, R187, c[0x0][0x168], 0x1 ;  /* 0x00005a00bbdb7a11 */ /* 0x000fe400078808ff */
[----:B------:R-:W-:Y:S02]  /*4a00*/  LEA R242, P5, R220, c[0x0][0x168], 0x1 ;  /* 0x00005a00dcf27a11 */ /* 0x000fe400078a08ff */
[----:B------:R-:W-:Y:S02]  /*4a10*/  LEA R189, P6, R188, c[0x0][0x168], 0x1 ;  /* 0x00005a00bcbd7a11 */ /* 0x000fe400078c08ff */
[----:B------:R-:W-:Y:S02]  /*4a20*/  LEA R221, P0, R190, c[0x0][0x168], 0x1 ;  /* 0x00005a00bedd7a11 */ /* 0x000fe400078008ff */
[----:B------:R-:W-:Y:S02]  /*4a30*/  LEA.HI.X.SX32 R183, R183, c[0x0][0x16c], 0x1, P1 ;  /* 0x00005b00b7b77a11 */ /* 0x000fe400008f0eff */
        /* <DEDUP_REMOVED lines=27> */
[C---:B------:R-:W-:Y:S02]  /*4bf0*/  LOP3.LUT R44, R4.reuse, 0x2, RZ, 0xfc, !PT ;  /* 0x00000002042c7812 */ /* 0x040fe400078efcff */
[C---:B------:R-:W-:Y:S02]  /*4c00*/  LOP3.LUT R45, R4.reuse, 0x4, RZ, 0xfc, !PT ;  /* 0x00000004042d7812 */ /* 0x040fe400078efcff */
        /* <DEDUP_REMOVED lines=14> */
[----:B------:R-:W-:Y:S01]  /*4cf0*/  LOP3.LUT R53, R4, 0x14, RZ, 0xfc, !PT ;  /* 0x0000001404357812 */ /* 0x000fe200078efcff */
[----:B------:R-:W-:Y:S01]  /*4d00*/  IMAD R51, R51, c[0x0][0x188], RZ ;  /* 0x0000620033337a24 */ /* 0x000fe200078e02ff */
[----:B------:R-:W-:Y:S01]  /*4d10*/  SHF.R.S32.HI R12, RZ, 0x1f, R13 ;  /* 0x0000001fff0c7819 */ /* 0x000fe2000001140d */
[----:B------:R-:W-:Y:S01]  /*4d20*/  IMAD R52, R52, c[0x0][0x188], RZ ;  /* 0x0000620034347a24 */ /* 0x000fe200078e02ff */
[----:B------:R-:W-:Y:S01]  /*4d30*/  LEA.HI.X.SX32 R201, R201, c[0x0][0x16c], 0x1, P1 ;  /* 0x00005b00c9c97a11 */ /* 0x000fe200008f0eff */
[----:B------:R-:W-:Y:S01]  /*4d40*/  IMAD R53, R53, c[0x0][0x188], RZ ;  /* 0x0000620035357a24 */ /* 0x000fe200078e02ff */
[----:B------:R-:W-:-:S02]  /*4d50*/  LEA.HI.X.SX32 R203, R203, c[0x0][0x16c], 0x1, P2 ;  /* 0x00005b00cbcb7a11 */ /* 0x000fc400010f0eff */
[----:B------:R-:W-:Y:S02]  /*4d60*/  LEA.HI.X.SX32 R226, R226, c[0x0][0x16c], 0x1, P3 ;  /* 0x00005b00e2e27a11 */ /* 0x000fe400018f0eff */
[----:B------:R-:W-:Y:S02]  /*4d70*/  LEA.HI.X.SX32 R204, R204, c[0x0][0x16c], 0x1, P4 ;  /* 0x00005b00cccc7a11 */ /* 0x000fe400020f0eff */
[----:B------:R-:W-:Y:S02]  /*4d80*/  LEA.HI.X.SX32 R206, R206, c[0x0][0x16c], 0x1, P5 ;  /* 0x00005b00cece7a11 */ /* 0x000fe400028f0eff */
[----:B------:R-:W-:Y:S02]  /*4d90*/  LEA.HI.X.SX32 R228, R228, c[0x0][0x16c], 0x1, P6 ;  /* 0x00005b00e4e47a11 */ /* 0x000fe400030f0eff */
[----:B------:R-:W-:Y:S02]  /*4da0*/  LEA.HI.X.SX32 R207, R207, c[0x0][0x16c], 0x1, P0 ;  /* 0x00005b00cfcf7a11 */ /* 0x000fe400000f0eff */
[----:B------:R-:W-:-:S02]  /*4db0*/  LOP3.LUT R6, R75, R6, RZ, 0x3c, !PT ;  /* 0x000000064b067212 */ /* 0x000fc400078e3cff */
[----:B------:R-:W-:Y:S01]  /*4dc0*/  LEA R229, P1, R208, c[0x0][0x168], 0x1 ;  /* 0x00005a00d0e57a11 */ /* 0x000fe200078208ff */
[----:B------:R-:W-:Y:S01]  /*4dd0*/  CS2R R74, SRZ ;  /* 0x00000000004a7805 */ /* 0x000fe2000001ff00 */
[----:B------:R-:W-:Y:S02]  /*4de0*/  LEA R246, P2, R230, c[0x0][0x168], 0x1 ;  /* 0x00005a00e6f67a11 */ /* 0x000fe400078408ff */
[----:B------:R-:W-:Y:S02]  /*4df0*/  LEA R213, P3, R209, c[0x0][0x168], 0x1 ;  /* 0x00005a00d1d57a11 */ /* 0x000fe400078608ff */
[----:B------:R-:W-:Y:S02]  /*4e00*/  LEA R231, P4, R210, c[0x0][0x168], 0x1 ;  /* 0x00005a00d2e77a11 */ /* 0x000fe400078808ff */
[----:B------:R-:W-:Y:S02]  /*4e10*/  LEA R232, P5, R211, c[0x0][0x168], 0x1 ;  /* 0x00005a00d3e87a11 */ /* 0x000fe400078a08ff */
[----:B------:R-:W-:-:S02]  /*4e20*/  LEA R233, P6, R214, c[0x0][0x168], 0x1 ;  /* 0x00005a00d6e97a11 */ /* 0x000fc400078c08ff */
[----:B------:R-:W-:Y:S02]  /*4e30*/  LEA R234, P0, R215, c[0x0][0x168], 0x1 ;  /* 0x00005a00d7ea7a11 */ /* 0x000fe400078008ff */
[C---:B------:R-:W-:Y:S01]  /*4e40*/  SHF.L.U64.HI R12, R13.reuse, 0x1, R12 ;  /* 0x000000010d0c7819 */ /* 0x040fe2000001020c */
[----:B------:R-:W-:Y:S01]  /*4e50*/  IMAD.SHL.U32 R13, R13, 0x2, RZ ;  /* 0x000000020d0d7824 */ /* 0x000fe200078e00ff */
[C---:B------:R-:W-:Y:S02]  /*4e60*/  LOP3.LUT R46, R11.reuse, 0x10, RZ, 0x3c, !PT ;  /* 0x000000100b2e7812 */ /* 0x040fe400078e3cff */
[C---:B------:R-:W-:Y:S02]  /*4e70*/  LOP3.LUT R45, R11.reuse, 0x20, RZ, 0x3c, !PT ;  /* 0x000000200b2d7812 */ /* 0x040fe400078e3cff */
[----:B------:R-:W-:Y:S02]  /*4e80*/  LOP3.LUT R44, R11, 0x30, RZ, 0x3c, !PT ;  /* 0x000000300b2c7812 */ /* 0x000fe400078e3cff */
[----:B------:R-:W-:-:S02]  /*4e90*/  SHF.R.S32.HI R38, RZ, 0x7, R38 ;  /* 0x00000007ff267819 */ /* 0x000fc40000011426 */
[----:B------:R-:W-:Y:S02]  /*4ea0*/  LEA.HI.X.SX32 R208, R208, c[0x0][0x16c], 0x1, P1 ;  /* 0x00005b00d0d07a11 */ /* 0x000fe400008f0eff */
[----:B------:R-:W-:Y:S02]  /*4eb0*/  LEA.HI.X.SX32 R230, R230, c[0x0][0x16c], 0x1, P2 ;  /* 0x00005b00e6e67a11 */ /* 0x000fe400010f0eff */
[----:B------:R-:W-:Y:S02]  /*4ec0*/  LEA.HI.X.SX32 R209, R209, c[0x0][0x16c], 0x1, P3 ;  /* 0x00005b00d1d17a11 */ /* 0x000fe400018f0eff */
[----:B------:R-:W-:Y:S02]  /*4ed0*/  LEA.HI.X.SX32 R210, R210, c[0x0][0x16c], 0x1, P4 ;  /* 0x00005b00d2d27a11 */ /* 0x000fe400020f0eff */
[----:B------:R-:W-:Y:S02]  /*4ee0*/  LEA.HI.X.SX32 R211, R211, c[0x0][0x16c], 0x1, P5 ;  /* 0x00005b00d3d37a11 */ /* 0x000fe400028f0eff */
[----:B------:R-:W-:-:S02]  /*4ef0*/  LEA.HI.X.SX32 R214, R214, c[0x0][0x16c], 0x1, P6 ;  /* 0x00005b00d6d67a11 */ /* 0x000fc400030f0eff */
[----:B------:R-:W-:Y:S02]  /*4f00*/  LEA.HI.X.SX32 R215, R215, c[0x0][0x16c], 0x1, P0 ;  /* 0x00005b00d7d77a11 */ /* 0x000fe400000f0eff */
[C---:B------:R-:W-:Y:S02]  /*4f10*/  LOP3.LUT R46, R11.reuse, 0x40, RZ, 0x3c, !PT ;  /* 0x000000400b2e7812 */ /* 0x040fe400078e3cff */
[C---:B------:R-:W-:Y:S02]  /*4f20*/  LOP3.LUT R45, R11.reuse, 0x50, RZ, 0x3c, !PT ;  /* 0x000000500b2d7812 */ /* 0x040fe400078e3cff */
[C---:B------:R-:W-:Y:S02]  /*4f30*/  LOP3.LUT R44, R11.reuse, 0x60, RZ, 0x3c, !PT ;  /* 0x000000600b2c7812 */ /* 0x040fe400078e3cff */
[----:B------:R-:W-:Y:S02]  /*4f40*/  LOP3.LUT R252, R11, 0x70, RZ, 0x3c, !PT ;  /* 0x000000700bfc7812 */ /* 0x000fe400078e3cff */
[----:B------:R-:W-:-:S02]  /*4f50*/  LOP3.LUT R249, R6, 0x20, RZ, 0x3c, !PT ;  /* 0x0000002006f97812 */ /* 0x000fc400078e3cff */
[C---:B------:R-:W-:Y:S02]  /*4f60*/  LOP3.LUT R248, R6.reuse, 0x40, RZ, 0x3c, !PT ;  /* 0x0000004006f87812 */ /* 0x040fe400078e3cff */
[----:B------:R-:W-:Y:S02]  /*4f70*/  LOP3.LUT R247, R6, 0x60, RZ, 0x3c, !PT ;  /* 0x0000006006f77812 */ /* 0x000fe400078e3cff */
[----:B------:R-:W-:Y:S02]  /*4f80*/  LOP3.LUT R250, R7, 0x40, RZ, 0x3c, !PT ;  /* 0x0000004007fa7812 */ /* 0x000fe400078e3cff */
[----:B------:R-:W-:Y:S02]  /*4f90*/  LOP3.LUT R251, R8, 0x40, RZ, 0x3c, !PT ;  /* 0x0000004008fb7812 */ /* 0x000fe400078e3cff */
.L_x_2:
[C---:B------:R-:W-:Y:S02]  /*4fa0*/  LOP3.LUT R44, R4.reuse, 0x2, RZ, 0xfc, !PT ;  /* 0x00000002042c7812 */ /* 0x040fe400078efcff */
[C---:B------:R-:W-:Y:S02]  /*4fb0*/  LOP3.LUT R10, R4.reuse, 0x6, RZ, 0xfc, !PT ;  /* 0x00000006040a7812 */ /* 0x040fe400078efcff */
[----:B------:R-:W-:-:S02]  /*4fc0*/  ISETP.GE.AND P0, PT, R4, UR4, PT ;  /* 0x0000000404007c0c */ /* 0x000fc4000bf06270 */
[----:B------:R-:W-:Y:S01]  /*4fd0*/  ISETP.GE.AND P1, PT, R44, UR4, PT ;  /* 0x000000042c007c0c */ /* 0x000fe2000bf26270 */
[----:B------:R-:W-:Y:S01]  /*4fe0*/  IMAD R44, R4, c[0x0][0x188], RZ ;  /* 0x00006200042c7a24 */ /* 0x000fe200078e02ff */
[C---:B------:R-:W-:Y:S01]  /*4ff0*/  ISETP.GE.AND P3, PT, R10.reuse, UR4, PT ;  /* 0x000000040a007c0c */ /* 0x040fe2000bf66270 */
[----:B------:R-:W-:Y:S01]  /*5000*/  IMAD R10, R10, c[0x0][0x188], RZ ;  /* 0x000062000a0a7a24 */ /* 0x000fe200078e02ff */
[----:B------:R-:W-:Y:S01]  /*5010*/  PRMT R124, RZ, 0x7610, R124 ;  /* 0x00007610ff7c7816 */ /* 0x000fe2000000007c */
[--C-:B------:R-:W-:Y:S01]  /*5020*/  IMAD.WIDE R44, R44, 0x2, R42.reuse ;  /* 0x000000022c2c7825 */ /* 0x100fe200078e022a */
[C---:B------:R-:W-:Y:S02]  /*5030*/  LOP3.LUT R11, R4.reuse, 0x4, RZ, 0xfc, !PT ;  /* 0x00000004040b7812 */ /* 0x040fe400078efcff */
[----:B------:R-:W-:Y:S01]  /*5040*/  LOP3.LUT R46, R4, 0x2, RZ, 0xfc, !PT ;  /* 0x00000002042e7812 */ /* 0x000fe200078efcff */
[--C-:B------:R-:W-:Y:S01]  /*5050*/  IMAD.WIDE R52, R10, 0x2, R42.reuse ;  /* 0x000000020a347825 */ /* 0x100fe200078e022a */
[----:B------:R-:W-:Y:S01]  /*5060*/  LOP3.LUT R10, R4, 0x8, RZ, 0xfc, !PT ;  /* 0x00000008040a7812 */ /* 0x000fe200078efcff */
[----:B------:R0:W2:Y:S01]  /*5070*/  @!P0 LDG.E.U16 R124, [R44.64] ;  /* 0x000000062c7c8981 */ /* 0x0000a2000c1e1500 */
[C---:B------:R-:W-:Y:S01]  /*5080*/  ISETP.GE.AND P2, PT, R11.reuse, UR4, PT ;  /* 0x000000040b007c0c */ /* 0x040fe2000bf46270 */
[----:B------:R-:W-:Y:S01]  /*5090*/  IMAD R46, R46, c[0x0][0x188], RZ ;  /* 0x000062002e2e7a24 */ /* 0x000fe200078e02ff */
[----:B------:R-:W-:Y:S01]  /*50a0*/  ISETP.GE.AND P0, PT, R10, UR4, PT ;  /* 0x000000040a007c0c */ /* 0x000fe2000bf06270 */
[----:B------:R-:W-:Y:S01]  /*50b0*/  IMAD R11, R11, c[0x0][0x188], RZ ;  /* 0x000062000b0b7a24 */ /* 0x000fe200078e02ff */
[----:B------:R-:W-:Y:S01]  /*50c0*/  LOP3.LUT R10, R4, 0x10, RZ, 0xfc, !PT ;  /* 0x00000010040a7812 */ /* 0x000fe200078efcff */
[----:B------:R-:W-:Y:S01]  /*50d0*/  IMAD.WIDE R46, R46, 0x2, R42 ;  /* 0x000000022e2e7825 */ /* 0x000fe200078e022a */
[----:B------:R-:W-:-:S02]  /*50e0*/  PRMT R92, RZ, 0x7610, R92 ;  /* 0x00007610ff5c7816 */ /* 0x000fc4000000005c */
[----:B------:R-:W-:Y:S01]  /*50f0*/  ISETP.GE.AND P4, PT, R10, UR4, PT ;  /* 0x000000040a007c0c */ /* 0x000fe2000bf86270 */
[----:B------:R-:W-:Y:S01]  /*5100*/  IMAD.WIDE R48, R11, 0x2, R42 ;  /* 0x000000020b307825 */ /* 0x000fe200078e022a */
[----:B------:R-:W-:Y:S02]  /*5110*/  LOP3.LUT R10, R4, 0x8, RZ, 0xfc, !PT ;  /* 0x00000008040a7812 */ /* 0x000fe400078efcff */
[----:B------:R-:W-:Y:S01]  /*5120*/  PRMT R59, RZ, 0x7610, R59 ;  /* 0x00007610ff3b7816 */ /* 0x000fe2000000003b */
[----:B------:R1:W3:Y:S01]  /*5130*/  @!P1 LDG.E.U16 R92, [R46.64] ;  /* 0x000000062e5c9981 */ /* 0x0002e2000c1e1500 */
[----:B------:R-:W-:Y:S01]  /*5140*/  PRMT R51, RZ, 0x7610, R51 ;  /* 0x00007610ff337816 */ /* 0x000fe20000000033 */
[----:B------:R-:W-:Y:S01]  /*5150*/  IMAD R10, R10, c[0x0][0x188], RZ ;  /* 0x000062000a0a7a24 */ /* 0x000fe200078e02ff */
[C---:B------:R-:W-:Y:S02]  /*5160*/  LOP3.LUT R55, R4.reuse, 0xa, RZ, 0xfc, !PT ;  /* 0x0000000a04377812 */ /* 0x040fe400078efcff */
[----:B------:R-:W-:Y:S01]  /*5170*/  LOP3.LUT R54, R4, 0xc, RZ, 0xfc, !PT ;  /* 0x0000000c04367812 */ /* 0x000fe200078efcff */
[----:B0-----:R-:W-:Y:S01]  /*5180*/  IMAD.WIDE R44, R10, 0x2, R42 ;  /* 0x000000020a2c7825 */ /* 0x001fe200078e022a */
[----:B------:R-:W-:Y:S01]  /*5190*/  LOP3.LUT R10, R4, 0x10, RZ, 0xfc, !PT ;  /* 0x00000010040a7812 */ /* 0x000fe200078efcff */
[----:B------:R0:W4:Y:S01]  /*51a0*/  @!P2 LDG.E.U16 R59, [R48.64] ;  /* 0x00000006303ba981 */ /* 0x000122000c1e1500 */
[C---:B------:R-:W-:Y:S01]  /*51b0*/  ISETP.GE.AND P1, PT, R55.reuse, UR4, PT ;  /* 0x0000000437007c0c */ /* 0x040fe2000bf26270 */
[----:B------:R-:W-:Y:S01]  /*51c0*/  IMAD R55, R55, c[0x0][0x188], RZ ;  /* 0x0000620037377a24 */ /* 0x000fe200078e02ff */
[C---:B------:R-:W-:Y:S01]  /*51d0*/  ISETP.GE.AND P2, PT, R54.reuse, UR4, PT ;  /* 0x0000000436007c0c */ /* 0x040fe2000bf46270 */
[----:B------:R-:W-:Y:S01]  /*51e0*/  IMAD R54, R54, c[0x0][0x188], RZ ;  /* 0x0000620036367a24 */ /* 0x000fe200078e02ff */
[----:B------:R-:W-:Y:S01]  /*51f0*/  PRMT R108, RZ, 0x7610, R108 ;  /* 0x00007610ff6c7816 */ /* 0x000fe2000000006c */
[----:B------:R-:W-:Y:S01]  /*5200*/  IMAD R10, R10, c[0x0][0x188], RZ ;  /* 0x000062000a0a7a24 */ /* 0x000fe200078e02ff */
[----:B------:R-:W-:Y:S01]  /*5210*/  PRMT R99, RZ, 0x7610, R99 ;  /* 0x00007610ff637816 */ /* 0x000fe20000000063 */
[--C-:B-1----:R-:W-:Y:S01]  /*5220*/  IMAD.WIDE R46, R55, 0x2, R42.reuse ;  /* 0x00000002372e7825 */ /* 0x102fe200078e022a */
[----:B------:R-:W-:Y:S01]  /*5230*/  LOP3.LUT R11, R4, 0xe, RZ, 0xfc, !PT ;  /* 0x0000000e040b7812 */ /* 0x000fe200078efcff */
[----:B------:R1:W5:Y:S02]  /*5240*/  @!P3 LDG.E.U16 R51, [R52.64] ;  /* 0x000000063433b981 */ /* 0x000364000c1e1500 */
[----:B0-----:R-:W-:-:S02]  /*5250*/  IMAD.WIDE R48, R54, 0x2, R42 ;  /* 0x0000000236307825 */ /* 0x001fc400078e022a */
[----:B------:R0:W2:Y:S02]  /*5260*/  @!P0 LDG.E.U16 R108, [R44.64] ;  /* 0x000000062c6c8981 */ /* 0x0000a4000c1e1500 */
[----:B------:R-:W-:Y:S01]  /*5270*/  IMAD.WIDE R54, R10, 0x2, R42 ;  /* 0x000000020a367825 */ /* 0x000fe200078e022a */
[----:B------:R-:W-:-:S04]  /*5280*/  LOP3.LUT R10, R4, 0x12, RZ, 0xfc, !PT ;  /* 0x00000012040a7812 */ /* 0x000fc800078efcff */
[----:B------:R-:W-:Y:S01]  /*5290*/  ISETP.GE.AND P0, PT, R10, UR4, PT ;  /* 0x000000040a007c0c */ /* 0x000fe2000bf06270 */
[----:B------:R0:W2:Y:S01]  /*52a0*/  @!P4 LDG.E.U16 R99, [R54.64] ;  /* 0x000000063663c981 */ /* 0x0000a2000c1e1500 */
[----:B------:R-:W-:-:S04]  /*52b0*/  LOP3.LUT R10, R4, 0x1a, RZ, 0xfc, !PT ;  /* 0x0000001a040a7812 */ /* 0x000fc800078efcff */
[----:B------:R-:W-:Y:S02]  /*52c0*/  ISETP.GE.AND P4, PT, R10, UR4, PT ;  /* 0x000000040a007c0c */ /* 0x000fe4000bf86270 */
[----:B------:R-:W-:Y:S02]  /*52d0*/  LOP3.LUT R10, R4, 0x12, RZ, 0xfc, !PT ;  /* 0x00000012040a7812 */ /* 0x000fe400078efcff */
[----:B------:R-:W-:Y:S02]  /*52e0*/  PRMT R58, RZ, 0x7610, R58 ;  /* 0x00007610ff3a7816 */ /* 0x000fe4000000003a */
[C---:B------:R-:W-:Y:S01]  /*52f0*/  ISETP.GE.AND P3, PT, R11.reuse, UR4, PT ;  /* 0x000000040b007c0c */ /* 0x040fe2000bf66270 */
[----:B------:R-:W-:Y:S01]  /*5300*/  IMAD R10, R10, c[0x0][0x188], RZ ;  /* 0x000062000a0a7a24 */ /* 0x000fe200078e02ff */
[----:B------:R-:W-:Y:S02]  /*5310*/  PRMT R79, RZ, 0x7610, R79 ;  /* 0x00007610ff4f7816 */ /* 0x000fe4000000004f */
[C---:B------:R-:W-:Y:S01]  /*5320*/  LOP3.LUT R60, R4.reuse, 0x16, RZ, 0xfc, !PT ;  /* 0x00000016043c7812 */ /* 0x040fe200078efcff */
[----:B------:R-:W-:Y:S01]  /*5330*/  IMAD R11, R11, c[0x0][0x188], RZ ;  /* 0x000062000b0b7a24 */ /* 0x000fe200078e02ff */
[----:B------:R1:W2:Y:S01]  /*5340*/  @!P2 LDG.E.U16 R58, [R48.64] ;  /* 0x00000006303aa981 */ /* 0x0002a2000c1e1500 */
[----:B------:R-:W-:Y:S01]  /*5350*/  LOP3.LUT R61, R4, 0x14, RZ, 0xfc, !PT ;  /* 0x00000014043d7812 */ /* 0x000fe200078efcff */
[--C-:B0-----:R-:W-:Y:S01]  /*5360*/  IMAD.WIDE R44, R10, 0x2, R42.reuse ;  /* 0x000000020a2c7825 */ /* 0x101fe200078e022a */
[----:B------:R-:W-:Y:S01]  /*5370*/  ISETP.GE.AND P2, PT, R60, UR4, PT ;  /* 0x000000043c007c0c */ /* 0x000fe2000bf46270 */
[----:B------:R0:W2:Y:S01]  /*5380*/  @!P1 LDG.E.U16 R79, [R46.64] ;  /* 0x000000062e4f9981 */ /* 0x0000a2000c1e1500 */
[----:B------:R-:W-:Y:S01]  /*5390*/  LOP3.LUT R10, R4, 0x1a, RZ, 0xfc, !PT ;  /* 0x0000001a040a7812 */ /* 0x000fe200078efcff */
[----:B-1----:R-:W-:Y:S01]  /*53a0*/  IMAD.WIDE R52, R11, 0x2, R42 ;  /* 0x000000020b347825 */ /* 0x002fe200078e022a */
[----:B------:R-:W-:-:S02]  /*53b0*/  PRMT R50, RZ, 0x7610, R50 ;  /* 0x00007610ff327816 */ /* 0x000fc40000000032 */
[C---:B------:R-:W-:Y:S01]  /*53c0*/  ISETP.GE.AND P1, PT, R61.reuse, UR4, PT ;  /* 0x000000043d007c0c */ /* 0x040fe2000bf26270 */
[----:B------:R-:W-:Y:S02]  /*53d0*/  IMAD R61, R61, c[0x0][0x188], RZ ;  /* 0x000062003d3d7a24 */ /* 0x000fe400078e02ff */
[----:B------:R-:W-:Y:S01]  /*53e0*/  IMAD R60, R60, c[0x0][0x188], RZ ;  /* 0x000062003c3c7a24 */ /* 0x000fe200078e02ff */
[----:B------:R1:W2:Y:S01]  /*53f0*/  @!P3 LDG.E.U16 R50, [R52.64] ;  /* 0x000000063432b981 */ /* 0x0002a2000c1e1500 */
[----:B------:R-:W-:Y:S01]  /*5400*/  IMAD R10, R10, c[0x0][0x188], RZ ;  /* 0x000062000a0a7a24 */ /* 0x000fe200078e02ff */
[----:B------:R-:W-:Y:S01]  /*5410*/  PRMT R49, RZ, 0x7610, R49 ;  /* 0x00007610ff317816 */ /* 0x000fe20000000031 */
[----:B0-----:R-:W-:Y:S01]  /*5420*/  IMAD.WIDE R46, R61, 0x2, R42 ;  /* 0x000000023d2e7825 */ /* 0x001fe200078e022a */
[----:B------:R-:W-:-:S03]  /*5430*/  PRMT R57, RZ, 0x7610, R57 ;  /* 0x00007610ff397816 */ /* 0x000fc60000000039 */
[--C-:B-1----:R-:W-:Y:S01]  /*5440*/  IMAD.WIDE R52, R60, 0x2, R42.reuse ;  /* 0x000000023c347825 */ /* 0x102fe200078e022a */
[----:B------:R-:W-:Y:S02]  /*5450*/  LOP3.LUT R11, R4, 0x18, RZ, 0xfc, !PT ;  /* 0x00000018040b7812 */ /* 0x000fe400078efcff */
[----:B------:R0:W2:Y:S01]  /*5460*/  @!P1 LDG.E.U16 R57, [R46.64] ;  /* 0x000000062e399981 */ /* 0x0000a2000c1e1500 */
[----:B------:R-:W-:Y:S01]  /*5470*/  IMAD.WIDE R60, R10, 0x2, R42 ;  /* 0x000000020a3c7825 */ /* 0x000fe200078e022a */
[----:B------:R-:W-:Y:S02]  /*5480*/  LOP3.LUT R10, R4, 0x1c, RZ, 0xfc, !PT ;  /* 0x0000001c040a7812 */ /* 0x000fe400078efcff */
[----:B------:R1:W2:Y:S02]  /*5490*/  @!P2 LDG.E.U16 R49, [R52.64] ;  /* 0x000000063431a981 */ /* 0x0002a4000c1e1500 */
[----:B------:R-:W-:Y:S02]  /*54a0*/  ISETP.GE.AND P2, PT, R10, UR4, PT ;  /* 0x000000040a007c0c */ /* 0x000fe4000bf46270 */
[----:B------:R-:W-:-:S02]  /*54b0*/  LOP3.LUT R10, R4, 0x24, RZ, 0xfc, !PT ;  /* 0x00000024040a7812 */ /* 0x000fc400078efcff */
[C---:B------:R-:W-:Y:S02]  /*54c0*/  ISETP.GE.AND P3, PT, R11.reuse, UR4, PT ;  /* 0x000000040b007c0c */ /* 0x040fe4000bf66270 */
[----:B------:R-:W-:Y:S02]  /*54d0*/  ISETP.GE.AND P1, PT, R10, UR4, PT ;  /* 0x000000040a007c0c */ /* 0x000fe4000bf26270 */
[----:B------:R-:W-:Y:S01]  /*54e0*/  LOP3.LUT R10, R4, 0x1c, RZ, 0xfc, !PT ;  /* 0x0000001c040a7812 */ /* 0x000fe200078efcff */
[----:B------:R-:W-:Y:S01]  /*54f0*/  IMAD R11, R11, c[0x0][0x188], RZ ;  /* 0x000062000b0b7a24 */ /* 0x000fe200078e02ff */
[----:B------:R-:W-:Y:S02]  /*5500*/  PRMT R78, RZ, 0x7610, R78 ;  /* 0x00007610ff4e7816 */ /* 0x000fe4000000004e */
[----:B------:R-:W-:Y:S01]  /*5510*/  PRMT R98, RZ, 0x7610, R98 ;  /* 0x00007610ff627816 */ /* 0x000fe20000000062 */
[----:B------:R-:W-:Y:S01]  /*5520*/  IMAD R10, R10, c[0x0][0x188], RZ ;  /* 0x000062000a0a7a24 */ /* 0x000fe200078e02ff */
[----:B------:R-:W-:Y:S01]  /*5530*/  PRMT R77, RZ, 0x7610, R77 ;  /* 0x00007610ff4d7816 */ /* 0x000fe2000000004d */
[----:B------:R-:W-:Y:S01]  /*5540*/  IMAD.WIDE R54, R11, 0x2, R42 ;  /* 0x000000020b367825 */ /* 0x000fe200078e022a */
[----:B------:R0:W2:Y:S01]  /*5550*/  @!P0 LDG.E.U16 R78, [R44.64] ;  /* 0x000000062c4e8981 */ /* 0x0000a2000c1e1500 */
[----:B------:R-:W-:-:S02]  /*5560*/  LOP3.LUT R101, R4, 0x1e, RZ, 0xfc, !PT ;  /* 0x0000001e04657812 */ /* 0x000fc400078efcff */
[----:B------:R-:W-:Y:S01]  /*5570*/  LOP3.LUT R100, R4, 0x20, RZ, 0xfc, !PT ;  /* 0x0000002004647812 */ /* 0x000fe200078efcff */
[----:B------:R1:W2:Y:S01]  /*5580*/  @!P3 LDG.E.U16 R98, [R54.64] ;  /* 0x000000063662b981 */ /* 0x0002a2000c1e1500 */
[----:B------:R-:W-:-:S03]  /*5590*/  ISETP.GE.AND P3, PT, R101, UR4, PT ;  /* 0x0000000465007c0c */ /* 0x000fc6000bf66270 */
[----:B------:R1:W2:Y:S01]  /*55a0*/  @!P4 LDG.E.U16 R77, [R60.64] ;  /* 0x000000063c4dc981 */ /* 0x0002a2000c1e1500 */
[----:B0-----:R-:W-:Y:S01]  /*55b0*/  IMAD.WIDE R44, R10, 0x2, R42 ;  /* 0x000000020a2c7825 */ /* 0x001fe200078e022a */
[----:B------:R-:W-:Y:S02]  /*55c0*/  LOP3.LUT R10, R4, 0x26, RZ, 0xfc, !PT ;  /* 0x00000026040a7812 */ /* 0x000fe400078efcff */
[----:B------:R-:W-:Y:S02]  /*55d0*/  ISETP.GE.AND P4, PT, R100, UR4, PT ;  /* 0x0000000464007c0c */ /* 0x000fe4000bf86270 */
[----:B------:R-:W-:Y:S02]  /*55e0*/  ISETP.GE.AND P0, PT, R10, UR4, PT ;  /* 0x000000040a007c0c */ /* 0x000fe4000bf06270 */
[----:B------:R-:W-:Y:S01]  /*55f0*/  LOP3.LUT R10, R4, 0x24, RZ, 0xfc, !PT ;  /* 0x00000024040a7812 */ /* 0x000fe200078efcff */
[----:B------:R-:W-:Y:S01]  /*5600*/  IMAD R101, R101, c[0x0][0x188], RZ ;  /* 0x0000620065657a24 */ /* 0x000fe200078e02ff */
[----:B------:R-:W-:Y:S01]  /*5610*/  PRMT R56, RZ, 0x7610, R56 ;  /* 0x00007610ff387816 */ /* 0x000fe20000000038 */
[----:B------:R-:W-:Y:S01]  /*5620*/  IMAD R100, R100, c[0x0][0x188], RZ ;  /* 0x0000620064647a24 */ /* 0x000fe200078e02ff */
[----:B------:R-:W-:Y:S01]  /*5630*/  LOP3.LUT R11, R4, 0x22, RZ, 0xfc, !PT ;  /* 0x00000022040b7812 */ /* 0x000fe200078efcff */
[----:B------:R-:W-:Y:S01]  /*5640*/  IMAD R10, R10, c[0x0][0x188], RZ ;  /* 0x000062000a0a7a24 */ /* 0x000fe200078e02ff */
[----:B-1----:R-:W-:Y:S01]  /*5650*/  LOP3.LUT R60, R4, 0x26, RZ, 0xfc, !PT ;  /* 0x00000026043c7812 */ /* 0x002fe200078efcff */
[----:B------:R-:W-:Y:S01]  /*5660*/  IMAD.WIDE R46, R101, 0x2, R42 ;  /* 0x00000002652e7825 */ /* 0x000fe200078e022a */
[----:B------:R-:W-:Y:S01]  /*5670*/  PRMT R48, RZ, 0x7610, R48 ;  /* 0x00007610ff307816 */ /* 0x000fe20000000030 */
[----:B------:R0:W2:Y:S01]  /*5680*/  @!P2 LDG.E.U16 R56, [R44.64] ;  /* 0x000000062c38a981 */ /* 0x0000a2000c1e1500 */
[----:B------:R-:W-:Y:S01]  /*5690*/  PRMT R97, RZ, 0x7610, R97 ;  /* 0x00007610ff617816 */ /* 0x000fe20000000061 */
[----:B------:R-:W-:Y:S01]  /*56a0*/  IMAD.WIDE R52, R100, 0x2, R42 ;  /* 0x0000000264347825 */ /* 0x000fe200078e022a */
[----:B------:R-:W-:-:S02]  /*56b0*/  ISETP.GE.AND P5, PT, R11, UR4, PT ;  /* 0x000000040b007c0c */ /* 0x000fc4000bfa6270 */
[----:B------:R1:W2:Y:S01]  /*56c0*/  @!P3 LDG.E.U16 R48, [R46.64] ;  /* 0x000000062e30b981 */ /* 0x0002a2000c1e1500 */
[----:B------:R-:W-:Y:S02]  /*56d0*/  IMAD R60, R60, c[0x0][0x188], RZ ;  /* 0x000062003c3c7a24 */ /* 0x000fe400078e02ff */
[----:B0-----:R-:W-:Y:S01]  /*56e0*/  IMAD.WIDE R44, R10, 0x2, R42 ;  /* 0x000000020a2c7825 */ /* 0x001fe200078e022a */
[----:B------:R-:W-:Y:S01]  /*56f0*/  LOP3.LUT R10, R4, 0x2a, RZ, 0xfc, !PT ;  /* 0x0000002a040a7812 */ /* 0x000fe200078efcff */
[----:B------:R0:W2:Y:S02]  /*5700*/  @!P4 LDG.E.U16 R97, [R52.64] ;  /* 0x000000063461c981 */ /* 0x0000a4000c1e1500 */
[----:B------:R-:W-:Y:S01]  /*5710*/  IMAD R11, R11, c[0x0][0x188], RZ ;  /* 0x000062000b0b7a24 */ /* 0x000fe200078e02ff */
[----:B-1----:R-:W-:Y:S02]  /*5720*/  PRMT R47, RZ, 0x7610, R47 ;  /* 0x00007610ff2f7816 */ /* 0x002fe4000000002f */
[----:B------:R-:W-:Y:S01]  /*5730*/  ISETP.GE.AND P3, PT, R10, UR4, PT ;  /* 0x000000040a007c0c */ /* 0x000fe2000bf66270 */
[----:B------:R-:W-:Y:S01]  /*5740*/  IMAD.WIDE R54, R11, 0x2, R42 ;  /* 0x000000020b367825 */ /* 0x000fe200078e022a */
[----:B------:R-:W-:-:S03]  /*5750*/  PRMT R76, RZ, 0x7610, R76 ;  /* 0x00007610ff4c7816 */ /* 0x000fc6000000004c */
[----:B0-----:R-:W-:Y:S01]  /*5760*/  IMAD.WIDE R52, R60, 0x2, R42 ;  /* 0x000000023c347825 */ /* 0x001fe200078e022a */
[----:B------:R-:W-:Y:S02]  /*5770*/  LOP3.LUT R10, R4, 0x2e, RZ, 0xfc, !PT ;  /* 0x0000002e040a7812 */ /* 0x000fe400078efcff */
[----:B------:R0:W2:Y:S04]  /*5780*/  @!P5 LDG.E.U16 R76, [R54.64] ;  /* 0x00000006364cd981 */ /* 0x0000a8000c1e1500 */
[----:B------:R1:W2:Y:S01]  /*5790*/  @!P0 LDG.E.U16 R47, [R52.64] ;  /* 0x00000006342f8981 */ /* 0x0002a2000c1e1500 */
[----:B------:R-:W-:Y:S02]  /*57a0*/  ISETP.GE.AND P0, PT, R10, UR4, PT ;  /* 0x000000040a007c0c */ /* 0x000fe4000bf06270 */
[----:B------:R-:W-:-:S02]  /*57b0*/  LOP3.LUT R10, R4, 0x28, RZ, 0xfc, !PT ;  /* 0x00000028040a7812 */ /* 0x000fc400078efcff */
[----:B0-----:R-:W-:-:S03]  /*57c0*/  PRMT R55, RZ, 0x7610, R55 ;  /* 0x00007610ff377816 */ /* 0x001fc60000000037 */
[----:B------:R-:W-:Y:S01]  /*57d0*/  IMAD R10, R10, c[0x0][0x188], RZ ;  /* 0x000062000a0a7a24 */ /* 0x000fe200078e02ff */
[----:B------:R-:W-:Y:S02]  /*57e0*/  LOP3.LUT R11, R4, 0x28, RZ, 0xfc, !PT ;  /* 0x00000028040b7812 */ /* 0x000fe400078efcff */
[----:B------:R0:W2:Y:S02]  /*57f0*/  @!P1 LDG.E.U16 R55, [R44.64] ;  /* 0x000000062c379981 */ /* 0x0000a4000c1e1500 */
[----:B------:R-:W-:Y:S01]  /*5800*/  ISETP.GE.AND P2, PT, R11, UR4, PT ;  /* 0x000000040b007c0c */ /* 0x000fe2000bf46270 */
[----:B0-----:R-:W-:Y:S01]  /*5810*/  IMAD.WIDE R44, R10, 0x2, R42 ;  /* 0x000000020a2c7825 */ /* 0x001fe200078e022a */
[----:B------:R-:W-:Y:S02]  /*5820*/  LOP3.LUT R10, R4, 0x2c, RZ, 0xfc, !PT ;  /* 0x0000002c040a7812 */ /* 0x000fe400078efcff */
[----:B------:R-:W-:-:S03]  /*5830*/  PRMT R96, RZ, 0x7610, R96 ;  /* 0x00007610ff607816 */ /* 0x000fc60000000060 */
[----:B------:R-:W-:-:S06]  /*5840*/  IMAD R10, R10, c[0x0][0x188], RZ ;  /* 0x000062000a0a7a24 */ /* 0x000fcc00078e02ff */
[----:B------:R0:W2:Y:S01]  /*5850*/  @!P2 LDG.E.U16 R96, [R44.64] ;  /* 0x000000062c60a981 */ /* 0x0000a2000c1e1500 */
[----:B------:R-:W-:Y:S01]  /*5860*/  IMAD.WIDE R60, R10, 0x2, R42 ;  /* 0x000000020a3c7825 */ /* 0x000fe200078e022a */
[C---:B------:R-:W-:Y:S02]  /*5870*/  LOP3.LUT R10, R4.reuse, 0x32, RZ, 0xfc, !PT ;  /* 0x00000032040a7812 */ /* 0x040fe400078efcff */
[----:B------:R-:W-:Y:S02]  /*5880*/  LOP3.LUT R11, R4, 0x2c, RZ, 0xfc, !PT ;  /* 0x0000002c040b7812 */ /* 0x000fe400078efcff */
[----:B------:R-:W-:Y:S02]  /*5890*/  ISETP.GE.AND P2, PT, R10, UR4, PT ;  /* 0x000000040a007c0c */ /* 0x000fe4000bf46270 */
[----:B------:R-:W-:Y:S02]  /*58a0*/  LOP3.LUT R10, R4, 0x2e, RZ, 0xfc, !PT ;  /* 0x0000002e040a7812 */ /* 0x000fe400078efcff */
[----:B------:R-:W-:-:S03]  /*58b0*/  ISETP.GE.AND P1, PT, R11, UR4, PT ;  /* 0x000000040b007c0c */ /* 0x000fc6000bf26270 */
[----:B------:R-:W-:Y:S01]  /*58c0*/  IMAD R10, R10, c[0x0][0x188], RZ ;  /* 0x000062000a0a7a24 */ /* 0x000fe200078e02ff */
[----:B------:R-:W-:-:S03]  /*58d0*/  LOP3.LUT R11, R4, 0x2a, RZ, 0xfc, !PT ;  /* 0x0000002a040b7812 */ /* 0x000fc600078efcff */
[----:B0-----:R-:W-:Y:S01]  /*58e0*/  IMAD.WIDE R44, R10, 0x2, R42 ;  /* 0x000000020a2c7825 */ /* 0x001fe200078e022a */
[----:B------:R-:W-:Y:S02]  /*58f0*/  LOP3.LUT R10, R4, 0x32, RZ, 0xfc, !PT ;  /* 0x00000032040a7812 */ /* 0x000fe400078efcff */
[----:B------:R-:W-:Y:S01]  /*5900*/  PRMT R54, RZ, 0x7610, R54 ;  /* 0x00007610ff367816 */ /* 0x000fe20000000036 */
[----:B------:R-:W-:Y:S02]  /*5910*/  IMAD R11, R11, c[0x0][0x188], RZ ;  /* 0x000062000b0b7a24 */ /* 0x000fe400078e02ff */
[----:B------:R-:W-:Y:S01]  /*5920*/  IMAD R10, R10, c[0x0][0x188], RZ ;  /* 0x000062000a0a7a24 */ /* 0x000fe200078e02ff */
[----:B------:R-:W-:Y:S01]  /*5930*/  PRMT R63, RZ, 0x7610, R63 ;  /* 0x00007610ff3f7816 */ /* 0x000fe2000000003f */
[--C-:B-1----:R-:W-:Y:S01]  /*5940*/  IMAD.WIDE R52, R11, 0x2, R42.reuse ;  /* 0x000000020b347825 */ /* 0x102fe200078e022a */
[----:B------:R0:W2:Y:S04]  /*5950*/  @!P1 LDG.E.U16 R54, [R60.64] ;  /* 0x000000063c369981 */ /* 0x0000a8000c1e1500 */
[----:B------:R1:W2:Y:S01]  /*5960*/  @!P3 LDG.E.U16 R63, [R52.64] ;  /* 0x00000006343fb981 */ /* 0x0002a2000c1e1500 */
[----:B0-----:R-:W-:Y:S01]  /*5970*/  IMAD.WIDE R60, R10, 0x2, R42 ;  /* 0x000000020a3c7825 */ /* 0x001fe200078e022a */
[----:B------:R-:W-:-:S04]  /*5980*/  LOP3.LUT R10, R4, 0x38, RZ, 0xfc, !PT ;  /* 0x00000038040a7812 */ /* 0x000fc800078efcff */
[----:B------:R-:W-:Y:S02]  /*5990*/  ISETP.GE.AND P3, PT, R10, UR4, PT ;  /* 0x000000040a007c0c */ /* 0x000fe4000bf66270 */
[C---:B------:R-:W-:Y:S02]  /*59a0*/  LOP3.LUT R10, R4.reuse, 0x34, RZ, 0xfc, !PT ;  /* 0x00000034040a7812 */ /* 0x040fe400078efcff */
[----:B------:R-:W-:Y:S02]  /*59b0*/  PRMT R62, RZ, 0x7610, R62 ;  /* 0x00007610ff3e7816 */ /* 0x000fe4000000003e */
[----:B------:R-:W-:Y:S01]  /*59c0*/  LOP3.LUT R11, R4, 0x30, RZ, 0xfc, !PT ;  /* 0x00000030040b7812 */ /* 0x000fe200078efcff */
[----:B------:R-:W-:Y:S01]  /*59d0*/  IMAD R10, R10, c[0x0][0x188], RZ ;  /* 0x000062000a0a7a24 */ /* 0x000fe200078e02ff */
[C---:B------:R-:W-:Y:S02]  /*59e0*/  LOP3.LUT R100, R4.reuse, 0x30, RZ, 0xfc, !PT ;  /* 0x0000003004647812 */ /* 0x040fe400078efcff */
[----:B------:R-:W-:Y:S01]  /*59f0*/  ISETP.GE.AND P4, PT, R11, UR4, PT ;  /* 0x000000040b007c0c */ /* 0x000fe2000bf86270 */
[----:B------:R0:W2:Y:S01]  /*5a00*/  @!P2 LDG.E.U16 R62, [R60.64] ;  /* 0x000000063c3ea981 */ /* 0x0000a2000c1e1500 */
[----:B------:R-:W-:-:S02]  /*5a10*/  LOP3.LUT R11, R4, 0x34, RZ, 0xfc, !PT ;  /* 0x00000034040b7812 */ /* 0x000fc400078efcff */
[----:B------:R-:W-:Y:S01]  /*5a20*/  PRMT R46, RZ, 0x7610, R46 ;  /* 0x00007610ff2e7816 */ /* 0x000fe2000000002e */
[----:B------:R-:W-:Y:S01]  /*5a30*/  IMAD R100, R100, c[0x0][0x188], RZ ;  /* 0x0000620064647a24 */ /* 0x000fe200078e02ff */
[----:B------:R-:W-:Y:S01]  /*5a40*/  ISETP.GE.AND P1, PT, R11, UR4, PT ;  /* 0x000000040b007c0c */ /* 0x000fe2000bf26270 */
[--C-:B0-----:R-:W-:Y:S01]  /*5a50*/  IMAD.WIDE R60, R10, 0x2, R42.reuse ;  /* 0x000000020a3c7825 */ /* 0x101fe200078e022a */
[C---:B------:R-:W-:Y:S02]  /*5a60*/  LOP3.LUT R10, R4.reuse, 0x36, RZ, 0xfc, !PT ;  /* 0x00000036040a7812 */ /* 0x040fe400078efcff */
[----:B------:R0:W2:Y:S01]  /*5a70*/  @!P0 LDG.E.U16 R46, [R44.64] ;  /* 0x000000062c2e8981 */ /* 0x0000a2000c1e1500 */
[----:B------:R-:W-:Y:S02]  /*5a80*/  LOP3.LUT R11, R4, 0x36, RZ, 0xfc, !PT ;  /* 0x00000036040b7812 */ /* 0x000fe400078efcff */
[----:B------:R-:W-:Y:S02]  /*5a90*/  IMAD R10, R10, c[0x0][0x188], RZ ;  /* 0x000062000a0a7a24 */ /* 0x000fe400078e02ff */
[----:B------:R-:W-:Y:S01]  /*5aa0*/  ISETP.GE.AND P0, PT, R11, UR4, PT ;  /* 0x000000040b007c0c */ /* 0x000fe2000bf06270 */
[----:B-1----:R-:W-:Y:S01]  /*5ab0*/  IMAD.WIDE R52, R100, 0x2, R42 ;  /* 0x0000000264347825 */ /* 0x002fe200078e022a */
[----:B------:R-:W-:-:S03]  /*5ac0*/  LOP3.LUT R11, R4, 0x3a, RZ, 0xfc, !PT ;  /* 0x0000003a040b7812 */ /* 0x000fc600078efcff */
[----:B------:R-:W-:Y:S01]  /*5ad0*/  IMAD.WIDE R100, R10, 0x2, R42 ;  /* 0x000000020a647825 */ /* 0x000fe200078e022a */
[----:B------:R-:W-:Y:S02]  /*5ae0*/  LOP3.LUT R10, R4, 0x3a, RZ, 0xfc, !PT ;  /* 0x0000003a040a7812 */ /* 0x000fe400078efcff */
[----:B------:R-:W-:Y:S02]  /*5af0*/  PRMT R95, RZ, 0x7610, R95 ;  /* 0x00007610ff5f7816 */ /* 0x000fe4000000005f */
[----:B------:R-:W-:Y:S01]  /*5b00*/  ISETP.GE.AND P2, PT, R11, UR4, PT ;  /* 0x000000040b007c0c */ /* 0x000fe2000bf46270 */
[----:B------:R-:W-:Y:S01]  /*5b10*/  IMAD R10, R10, c[0x0][0x188], RZ ;  /* 0x000062000a0a7a24 */ /* 0x000fe200078e02ff */
[----:B------:R-:W-:Y:S02]  /*5b20*/  LOP3.LUT R11, R4, 0x38, RZ, 0xfc, !PT ;  /* 0x00000038040b7812 */ /* 0x000fe400078efcff */
[----:B0-----:R-:W-:Y:S01]  /*5b30*/  PRMT R45, RZ, 0x7610, R45 ;  /* 0x00007610ff2d7816 */ /* 0x001fe2000000002d */
[----:B------:R0:W2:Y:S01]  /*5b40*/  @!P4 LDG.E.U16 R95, [R52.64] ;  /* 0x00000006345fc981 */ /* 0x0000a2000c1e1500 */
[----:B------:R-:W-:Y:S01]  /*5b50*/  IMAD.WIDE R104, R10, 0x2, R42 ;  /* 0x000000020a687825 */ /* 0x000fe200078e022a */
[----:B------:R-:W-:-:S03]  /*5b60*/  LOP3.LUT R10, R4, 0x3c, RZ, 0xfc, !PT ;  /* 0x0000003c040a7812 */ /* 0x000fc600078efcff */
[----:B------:R-:W-:Y:S01]  /*5b70*/  IMAD R11, R11, c[0x0][0x188], RZ ;  /* 0x000062000b0b7a24 */ /* 0x000fe200078e02ff */
[----:B------:R-:W-:Y:S01]  /*5b80*/  PRMT R94, RZ, 0x7610, R94 ;  /* 0x00007610ff5e7816 */ /* 0x000fe2000000005e */
[----:B------:R1:W2:Y:S01]  /*5b90*/  @!P0 LDG.E.U16 R45, [R100.64] ;  /* 0x00000006642d8981 */ /* 0x0002a2000c1e1500 */
[----:B0-----:R-:W-:Y:S01]  /*5ba0*/  PRMT R53, RZ, 0x7610, R53 ;  /* 0x00007610ff357816 */ /* 0x001fe20000000035 */
[----:B------:R-:W-:Y:S01]  /*5bb0*/  IMAD.WIDE R102, R11, 0x2, R42 ;  /* 0x000000020b667825 */ /* 0x000fe200078e022a */
[----:B------:R-:W-:Y:S02]  /*5bc0*/  ISETP.GE.AND P0, PT, R10, UR4, PT ;  /* 0x000000040a007c0c */ /* 0x000fe4000bf06270 */
[C---:B------:R-:W-:Y:S02]  /*5bd0*/  LOP3.LUT R10, R4.reuse, 0x42, RZ, 0xfc, !PT ;  /* 0x00000042040a7812 */ /* 0x040fe400078efcff */
[----:B------:R0:W2:Y:S01]  /*5be0*/  @!P1 LDG.E.U16 R53, [R60.64] ;  /* 0x000000063c359981 */ /* 0x0000a2000c1e1500 */
[----:B------:R-:W-:-:S03]  /*5bf0*/  LOP3.LUT R11, R4, 0x40, RZ, 0xfc, !PT ;  /* 0x00000040040b7812 */ /* 0x000fc600078efcff */
[----:B------:R1:W2:Y:S01]  /*5c00*/  @!P3 LDG.E.U16 R94, [R102.64] ;  /* 0x00000006665eb981 */ /* 0x0002a2000c1e1500 */
[----:B------:R-:W-:Y:S02]  /*5c10*/  ISETP.GE.AND P3, PT, R10, UR4, PT ;  /* 0x000000040a007c0c */ /* 0x000fe4000bf66270 */
[----:B0-----:R-:W-:Y:S02]  /*5c20*/  PRMT R61, RZ, 0x7610, R61 ;  /* 0x00007610ff3d7816 */ /* 0x001fe4000000003d */
[----:B------:R-:W-:-:S04]  /*5c30*/  LOP3.LUT R10, R4, 0x3e, RZ, 0xfc, !PT ;  /* 0x0000003e040a7812 */ /* 0x000fc800078efcff */
[----:B------:R0:W2:Y:S01]  /*5c40*/  @!P2 LDG.E.U16 R61, [R104.64] ;  /* 0x00000006683da981 */ /* 0x0000a2000c1e1500 */
[----:B------:R-:W-:Y:S01]  /*5c50*/  ISETP.GE.AND P2, PT, R11, UR4, PT ;  /* 0x000000040b007c0c */ /* 0x000fe2000bf46270 */
[----:B------:R-:W-:Y:S01]  /*5c60*/  IMAD R10, R10, c[0x0][0x188], RZ ;  /* 0x000062000a0a7a24 */ /* 0x000fe200078e02ff */
[C---:B------:R-:W-:Y:S02]  /*5c70*/  LOP3.LUT R11, R4.reuse, 0x3c, RZ, 0xfc, !PT ;  /* 0x0000003c040b7812 */ /* 0x040fe400078efcff */
[----:B------:R-:W-:Y:S01]  /*5c80*/  LOP3.LUT R106, R4, 0x3e, RZ, 0xfc, !PT ;  /* 0x0000003e046a7812 */ /* 0x000fe200078efcff */
[----:B-1----:R-:W-:Y:S01]  /*5c90*/  IMAD.WIDE R102, R10, 0x2, R42 ;  /* 0x000000020a667825 */ /* 0x002fe200078e022a */
[----:B------:R-:W-:Y:S02]  /*5ca0*/  LOP3.LUT R10, R4, 0x40, RZ, 0xfc, !PT ;  /* 0x00000040040a7812 */ /* 0x000fe400078efcff */
[----:B------:R-:W-:Y:S01]  /*5cb0*/  ISETP.GE.AND P1, PT, R106, UR4, PT ;  /* 0x000000046a007c0c */ /* 0x000fe2000bf26270 */
[----:B------:R-:W-:-:S02]  /*5cc0*/  IMAD R11, R11, c[0x0][0x188], RZ ;  /* 0x000062000b0b7a24 */ /* 0x000fc400078e02ff */
[----:B------:R-:W-:Y:S02]  /*5cd0*/  IMAD R10, R10, c[0x0][0x188], RZ ;  /* 0x000062000a0a7a24 */ /* 0x000fe400078e02ff */
[----:B------:R-:W-:Y:S01]  /*5ce0*/  IMAD.WIDE R100, R11, 0x2, R42 ;  /* 0x000000020b647825 */ /* 0x000fe200078e022a */
[----:B------:R-:W-:Y:S02]  /*5cf0*/  LOP3.LUT R11, R4, 0x42, RZ, 0xfc, !PT ;  /* 0x00000042040b7812 */ /* 0x000fe400078efcff */
[----:B------:R-:W-:Y:S01]  /*5d00*/  PRMT R44, RZ, 0x7610, R44 ;  /* 0x00007610ff2c7816 */ /* 0x000fe2000000002c */
[----:B0-----:R-:W-:Y:S01]  /*5d10*/  IMAD.WIDE R104, R10, 0x2, R42 ;  /* 0x000000020a687825 */ /* 0x001fe200078e022a */
[----:B------:R-:W-:-:S03]  /*5d20*/  LOP3.LUT R10, R4, 0x44, RZ, 0xfc, !PT ;  /* 0x00000044040a7812 */ /* 0x000fc600078efcff */
[----:B------:R-:W-:Y:S01]  /*5d30*/  IMAD R11, R11, c[0x0][0x188], RZ ;  /* 0x000062000b0b7a24 */ /* 0x000fe200078e02ff */
[----:B------:R-:W-:Y:S01]  /*5d40*/  PRMT R60, RZ, 0x7610, R60 ;  /* 0x00007610ff3c7816 */ /* 0x000fe2000000003c */
[----:B------:R0:W2:Y:S01]  /*5d50*/  @!P1 LDG.E.U16 R44, [R102.64] ;  /* 0x00000006662c9981 */ /* 0x0000a2000c1e1500 */
[----:B------:R-:W-:Y:S01]  /*5d60*/  ISETP.GE.AND P1, PT, R10, UR4, PT ;  /* 0x000000040a007c0c */ /* 0x000fe2000bf26270 */
[----:B------:R-:W-:Y:S01]  /*5d70*/  IMAD.WIDE R106, R11, 0x2, R42 ;  /* 0x000000020b6a7825 */ /* 0x000fe200078e022a */
[----:B------:R-:W-:-:S04]  /*5d80*/  LOP3.LUT R10, R4, 0x48, RZ, 0xfc, !PT ;  /* 0x00000048040a7812 */ /* 0x000fc800078efcff */
[----:B------:R1:W2:Y:S01]  /*5d90*/  @!P3 LDG.E.U16 R60, [R106.64] ;  /* 0x000000066a3cb981 */ /* 0x0002a2000c1e1500 */
[----:B------:R-:W-:Y:S02]  /*5da0*/  ISETP.GE.AND P3, PT, R10, UR4, PT ;  /* 0x000000040a007c0c */ /* 0x000fe4000bf66270 */
[----:B------:R-:W-:Y:S02]  /*5db0*/  LOP3.LUT R10, R4, 0x44, RZ, 0xfc, !PT ;  /* 0x00000044040a7812 */ /* 0x000fe400078efcff */
[----:B------:R-:W-:-:S03]  /*5dc0*/  PRMT R93, RZ, 0x7610, R93 ;  /* 0x00007610ff5d7816 */ /* 0x000fc6000000005d */
[----:B------:R-:W-:-:S03]  /*5dd0*/  IMAD R10, R10, c[0x0][0x188], RZ ;  /* 0x000062000a0a7a24 */ /* 0x000fc600078e02ff */
[----:B------:R0:W2:Y:S01]  /*5de0*/  @!P2 LDG.E.U16 R93, [R104.64] ;  /* 0x00000006685da981 */ /* 0x0000a2000c1e1500 */
[----:B------:R-:W-:Y:S02]  /*5df0*/  LOP3.LUT R11, R4, 0x46, RZ, 0xfc, !PT ;  /* 0x00000046040b7812 */ /* 0x000fe400078efcff */
[----:B------:R-:W-:Y:S01]  /*5e00*/  PRMT R52, RZ, 0x7610, R52 ;  /* 0x00007610ff347816 */ /* 0x000fe20000000034 */
[----:B0-----:R-:W-:Y:S01]  /*5e10*/  IMAD.WIDE R104, R10, 0x2, R42 ;  /* 0x000000020a687825 */ /* 0x001fe200078e022a */
[----:B------:R-:W-:-:S04]  /*5e20*/  LOP3.LUT R10, R4, 0x46, RZ, 0xfc, !PT ;  /* 0x00000046040a7812 */ /* 0x000fc800078efcff */
[----:B------:R0:W2:Y:S01]  /*5e30*/  @!P0 LDG.E.U16 R52, [R100.64] ;  /* 0x0000000664348981 */ /* 0x0000a2000c1e1500 */
[----:B------:R-:W-:Y:S01]  /*5e40*/  ISETP.GE.AND P2, PT, R11, UR4, PT ;  /* 0x000000040b007c0c */ /* 0x000fe2000bf46270 */
[----:B------:R-:W-:Y:S01]  /*5e50*/  IMAD R10, R10, c[0x0][0x188], RZ ;  /* 0x000062000a0a7a24 */ /* 0x000fe200078e02ff */
[----:B------:R-:W-:-:S03]  /*5e60*/  LOP3.LUT R11, R4, 0x4c, RZ, 0xfc, !PT ;  /* 0x0000004c040b7812 */ /* 0x000fc600078efcff */
[----:B------:R-:W-:Y:S01]  /*5e70*/  IMAD.WIDE R102, R10, 0x2, R42 ;  /* 0x000000020a667825 */ /* 0x000fe200078e022a */
[----:B------:R-:W-:Y:S02]  /*5e80*/  LOP3.LUT R10, R4, 0x4a, RZ, 0xfc, !PT ;  /* 0x0000004a040a7812 */ /* 0x000fe400078efcff */
[----:B-1----:R-:W-:Y:S02]  /*5e90*/  PRMT R107, RZ, 0x7610, R107 ;  /* 0x00007610ff6b7816 */ /* 0x002fe4000000006b */
[----:B------:R-:W-:Y:S01]  /*5ea0*/  ISETP.GE.AND P0, PT, R11, UR4, PT ;  /* 0x000000040b007c0c */ /* 0x000fe2000bf06270 */
[----:B------:R-:W-:Y:S01]  /*5eb0*/  IMAD R10, R10, c[0x0][0x188], RZ ;  /* 0x000062000a0a7a24 */ /* 0x000fe200078e02ff */
[C---:B------:R-:W-:Y:S02]  /*5ec0*/  LOP3.LUT R11, R4.reuse, 0x48, RZ, 0xfc, !PT ;  /* 0x00000048040b7812 */ /* 0x040fe400078efcff */
[----:B0-----:R-:W-:Y:S01]  /*5ed0*/  LOP3.LUT R101, R4, 0x4a, RZ, 0xfc, !PT ;  /* 0x0000004a04657812 */ /* 0x001fe200078efcff */
[----:B------:R0:W2:Y:S02]  /*5ee0*/  @!P1 LDG.E.U16 R107, [R104.64] ;  /* 0x00000006686b9981 */ /* 0x0000a4000c1e1500 */
[----:B------:R-:W-:Y:S01]  /*5ef0*/  IMAD R11, R11, c[0x0][0x188], RZ ;  /* 0x000062000b0b7a24 */ /* 0x000fe200078e02ff */
[----:B------:R-:W-:-:S02]  /*5f00*/  ISETP.GE.AND P4, PT, R101, UR4, PT ;  /* 0x0000000465007c0c */ /* 0x000fc4000bf86270 */
[----:B------:R-:W-:Y:S01]  /*5f10*/  PRMT R109, RZ, 0x7610, R109 ;  /* 0x00007610ff6d7816 */ /* 0x000fe2000000006d */
[----:B------:R-:W-:-:S04]  /*5f20*/  IMAD.WIDE R100, R11, 0x2, R42 ;  /* 0x000000020b647825 */ /* 0x000fc800078e022a */
[----:B0-----:R-:W-:Y:S01]  /*5f30*/  IMAD.WIDE R104, R10, 0x2, R42 ;  /* 0x000000020a687825 */ /* 0x001fe200078e022a */
[----:B------:R-:W-:Y:S01]  /*5f40*/  LOP3.LUT R10, R4, 0x4c, RZ, 0xfc, !PT ;  /* 0x0000004c040a7812 */ /* 0x000fe200078efcff */
[----:B------:R0:W2:Y:S01]  /*5f50*/  @!P3 LDG.E.U16 R109, [R100.64] ;  /* 0x00000006646db981 */ /* 0x0000a2000c1e1500 */
[----:B------:R-:W-:-:S03]  /*5f60*/  PRMT R106, RZ, 0x7610, R106 ;  /* 0x00007610ff6a7816 */ /* 0x000fc6000000006a */
[----:B------:R-:W-:-:S03]  /*5f70*/  IMAD R10, R10, c[0x0][0x188], RZ ;  /* 0x000062000a0a7a24 */ /* 0x000fc600078e02ff */
[----:B------:R1:W2:Y:S01]  /*5f80*/  @!P2 LDG.E.U16 R106, [R102.64] ;  /* 0x00000006666aa981 */ /* 0x0002a2000c1e1500 */
[----:B0-----:R-:W-:Y:S01]  /*5f90*/  IMAD.WIDE R100, R10, 0x2, R42 ;  /* 0x000000020a647825 */ /* 0x001fe200078e022a */
[----:B------:R-:W-:Y:S02]  /*5fa0*/  LOP3.LUT R10, R4, 0x4e, RZ, 0xfc, !PT ;  /* 0x0000004e040a7812 */ /* 0x000fe400078efcff */
[----:B------:R-:W-:Y:S02]  /*5fb0*/  PRMT R111, RZ, 0x7610, R111 ;  /* 0x00007610ff6f7816 */ /* 0x000fe4000000006f */
[----:B------:R-:W-:Y:S02]  /*5fc0*/  ISETP.GE.AND P1, PT, R10, UR4, PT ;  /* 0x000000040a007c0c */ /* 0x000fe4000bf26270 */
[C---:B-1----:R-:W-:Y:S02]  /*5fd0*/  LOP3.LUT R102, R4.reuse, 0x4e, RZ, 0xfc, !PT ;  /* 0x0000004e04667812 */ /* 0x042fe400078efcff */
[----:B------:R-:W-:Y:S01]  /*5fe0*/  LOP3.LUT R11, R4, 0x52, RZ, 0xfc, !PT ;  /* 0x00000052040b7812 */ /* 0x000fe200078efcff */
[----:B------:R0:W2:Y:S02]  /*5ff0*/  @!P0 LDG.E.U16 R111, [R100.64] ;  /* 0x00000006646f8981 */ /* 0x0000a4000c1e1500 */
[----:B------:R-:W-:Y:S01]  /*6000*/  IMAD R102, R102, c[0x0][0x188], RZ ;  /* 0x0000620066667a24 */ /* 0x000fe200078e02ff */
[----:B------:R-:W-:-:S02]  /*6010*/  PRMT R116, RZ, 0x7610, R116 ;  /* 0x00007610ff747816 */ /* 0x000fc40000000074 */
[----:B------:R-:W-:Y:S02]  /*6020*/  ISETP.GE.AND P3, PT, R11, UR4, PT ;  /* 0x000000040b007c0c */ /* 0x000fe4000bf66270 */
[----:B------:R-:W-:Y:S02]  /*6030*/  PRMT R110, RZ, 0x7610, R110 ;  /* 0x00007610ff6e7816 */ /* 0x000fe4000000006e */
[----:B------:R-:W-:Y:S01]  /*6040*/  LOP3.LUT R103, R4, 0x50, RZ, 0xfc, !PT ;  /* 0x0000005004677812 */ /* 0x000fe200078efcff */
[----:B0-----:R-:W-:Y:S01]  /*6050*/  IMAD.WIDE R100, R102, 0x2, R42 ;  /* 0x0000000266647825 */ /* 0x001fe200078e022a */
[----:B------:R-:W-:Y:S02]  /*6060*/  LOP3.LUT R10, R4, 0x54, RZ, 0xfc, !PT ;  /* 0x00000054040a7812 */ /* 0x000fe400078efcff */
[----:B------:R-:W-:Y:S01]  /*6070*/  ISETP.GE.AND P2, PT, R103, UR4, PT ;  /* 0x0000000467007c0c */ /* 0x000fe2000bf46270 */
[----:B------:R-:W-:Y:S01]  /*6080*/  IMAD R11, R11, c[0x0][0x188], RZ ;  /* 0x000062000b0b7a24 */ /* 0x000fe200078e02ff */
[----:B------:R0:W2:Y:S01]  /*6090*/  @!P1 LDG.E.U16 R116, [R100.64] ;  /* 0x0000000664749981 */ /* 0x0000a2000c1e1500 */
[----:B------:R-:W-:-:S02]  /*60a0*/  ISETP.GE.AND P0, PT, R10, UR4, PT ;  /* 0x000000040a007c0c */ /* 0x000fc4000bf06270 */
[----:B------:R-:W-:Y:S01]  /*60b0*/  PRMT R117, RZ, 0x7610, R117 ;  /* 0x00007610ff757816 */ /* 0x000fe20000000075 */
[----:B------:R1:W2:Y:S01]  /*60c0*/  @!P4 LDG.E.U16 R110, [R104.64] ;  /* 0x00000006686ec981 */ /* 0x0002a2000c1e1500 */
[----:B------:R-:W-:Y:S01]  /*60d0*/  IMAD R103, R103, c[0x0][0x188], RZ ;  /* 0x0000620067677a24 */ /* 0x000fe200078e02ff */
[----:B0-----:R-:W-:Y:S01]  /*60e0*/  LOP3.LUT R101, R4, 0x54, RZ, 0xfc, !PT ;  /* 0x0000005404657812 */ /* 0x001fe200078efcff */
[----:B-1----:R-:W-:Y:S01]  /*60f0*/  IMAD.WIDE R104, R11, 0x2, R42 ;  /* 0x000000020b687825 */ /* 0x002fe200078e022a */
[----:B------:R-:W-:-:S03]  /*6100*/  PRMT R118, RZ, 0x7610, R118 ;  /* 0x00007610ff767816 */ /* 0x000fc60000000076 */
[----:B------:R-:W-:Y:S01]  /*6110*/  IMAD R101, R101, c[0x0][0x188], RZ ;  /* 0x0000620065657a24 */ /* 0x000fe200078e02ff */
[----:B------:R0:W2:Y:S01]  /*6120*/  @!P3 LDG.E.U16 R117, [R104.64] ;  /* 0x000000066875b981 */ /* 0x0000a2000c1e1500 */
[----:B------:R-:W-:Y:S01]  /*6130*/  IMAD.WIDE R102, R103, 0x2, R42 ;  /* 0x0000000267667825 */ /* 0x000fe200078e022a */
[----:B------:R-:W-:-:S03]  /*6140*/  LOP3.LUT R10, R4, 0x56, RZ, 0xfc, !PT ;  /* 0x00000056040a7812 */ /* 0x000fc600078efcff */
[----:B------:R-:W-:Y:S01]  /*6150*/  IMAD.WIDE R100, R101, 0x2, R42 ;  /* 0x0000000265647825 */ /* 0x000fe200078e022a */
[----:B------:R1:W2:Y:S01]  /*6160*/  @!P2 LDG.E.U16 R118, [R102.64] ;  /* 0x000000066676a981 */ /* 0x0002a2000c1e1500 */
[----:B0-----:R-:W-:Y:S02]  /*6170*/  PRMT R104, RZ, 0x7610, R104 ;  /* 0x00007610ff687816 */ /* 0x001fe40000000068 */
[----:B------:R-:W-:Y:S02]  /*6180*/  ISETP.GE.AND P4, PT, R10, UR4, PT ;  /* 0x000000040a007c0c */ /* 0x000fe4000bf86270 */
[C---:B-1----:R-:W-:Y:S02]  /*6190*/  LOP3.LUT R103, R4.reuse, 0x56, RZ, 0xfc, !PT ;  /* 0x0000005604677812 */ /* 0x042fe400078efcff */
[----:B------:R0:W2:Y:S01]  /*61a0*/  @!P0 LDG.E.U16 R104, [R100.64] ;  /* 0x0000000664688981 */ /* 0x0000a2000c1e1500 */
[C---:B------:R-:W-:Y:S02]  /*61b0*/  LOP3.LUT R11, R4.reuse, 0x58, RZ, 0xfc, !PT ;  /* 0x00000058040b7812 */ /* 0x040fe400078efcff */
[----:B------:R-:W-:Y:S01]  /*61c0*/  IMAD R103, R103, c[0x0][0x188], RZ ;  /* 0x0000620067677a24 */ /* 0x000fe200078e02ff */
[----:B0-----:R-:W-:-:S03]  /*61d0*/  LOP3.LUT R101, R4, 0x5c, RZ, 0xfc, !PT ;  /* 0x0000005c04657812 */ /* 0x001fc600078efcff */
[----:B------:R-:W-:Y:S01]  /*61e0*/  IMAD.WIDE R102, R103, 0x2, R42 ;  /* 0x0000000267667825 */ /* 0x000fe200078e022a */
[----:B------:R-:W-:Y:S02]  /*61f0*/  PRMT R105, RZ, 0x7610, R105 ;  /* 0x00007610ff697816 */ /* 0x000fe40000000069 */
[----:B------:R-:W-:Y:S02]  /*6200*/  ISETP.GE.AND P0, PT, R101, UR4, PT ;  /* 0x0000000465007c0c */ /* 0x000fe4000bf06270 */
[C---:B------:R-:W-:Y:S02]  /*6210*/  LOP3.LUT R101, R4.reuse, 0x58, RZ, 0xfc, !PT ;  /* 0x0000005804657812 */ /* 0x040fe400078efcff */
[----:B------:R-:W-:Y:S01]  /*6220*/  ISETP.GE.AND P1, PT, R11, UR4, PT ;  /* 0x000000040b007c0c */ /* 0x000fe2000bf26270 */
[----:B------:R0:W2:Y:S01]  /*6230*/  @!P4 LDG.E.U16 R105, [R102.64] ;  /* 0x000000066669c981 */ /* 0x0000a2000c1e1500 */
[----:B------:R-:W-:Y:S01]  /*6240*/  LOP3.LUT R10, R4, 0x5a, RZ, 0xfc, !PT ;  /* 0x0000005a040a7812 */ /* 0x000fe200078efcff */
[----:B------:R-:W-:Y:S01]  /*6250*/  IMAD R101, R101, c[0x0][0x188], RZ ;  /* 0x0000620065657a24 */ /* 0x000fe200078e02ff */
[----:B------:R-:W-:-:S02]  /*6260*/  PRMT R164, RZ, 0x7610, R164 ;  /* 0x00007610ffa47816 */ /* 0x000fc400000000a4 */
[----:B------:R-:W-:Y:S01]  /*6270*/  ISETP.GE.AND P2, PT, R10, UR4, PT ;  /* 0x000000040a007c0c */ /* 0x000fe2000bf46270 */
[----:B------:R-:W-:Y:S01]  /*6280*/  IMAD.WIDE R100, R101, 0x2, R42 ;  /* 0x0000000265647825 */ /* 0x000fe200078e022a */
[----:B0-----:R-:W-:-:S05]  /*6290*/  LOP3.LUT R103, R4, 0x5a, RZ, 0xfc, !PT ;  /* 0x0000005a04677812 */ /* 0x001fca00078efcff */
[----:B------:R0:W2:Y:S01]  /*62a0*/  @!P1 LDG.E.U16 R164, [R100.64] ;  /* 0x0000000664a49981 */ /* 0x0000a2000c1e1500 */
[----:B------:R-:W-:Y:S01]  /*62b0*/  IMAD R103, R103, c[0x0][0x188], RZ ;  /* 0x0000620067677a24 */ /* 0x000fe200078e02ff */
[----:B------:R-:W-:-:S03]  /*62c0*/  PRMT R119, RZ, 0x7610, R119 ;  /* 0x00007610ff777816 */ /* 0x000fc60000000077 */
[----:B------:R-:W-:Y:S01]  /*62d0*/  IMAD.WIDE R102, R103, 0x2, R42 ;  /* 0x0000000267667825 */ /* 0x000fe200078e022a */
[C---:B0-----:R-:W-:Y:S02]  /*62e0*/  LOP3.LUT R101, R4.reuse, 0x5c, RZ, 0xfc, !PT ;  /* 0x0000005c04657812 */ /* 0x041fe400078efcff */
[----:B------:R-:W-:Y:S02]  /*62f0*/  LOP3.LUT R100, R4, 0x5e, RZ, 0xfc, !PT ;  /* 0x0000005e04647812 */ /* 0x000fe400078efcff */
[----:B------:R0:W2:Y:S01]  /*6300*/  @!P2 LDG.E.U16 R119, [R102.64] ;  /* 0x000000066677a981 */ /* 0x0000a2000c1e1500 */
[----:B------:R-:W-:Y:S01]  /*6310*/  IMAD R101, R101, c[0x0][0x188], RZ ;  /* 0x0000620065657a24 */ /* 0x000fe200078e02ff */
[----:B------:R-:W-:-:S03]  /*6320*/  ISETP.GE.AND P1, PT, R100, UR4, PT ;  /* 0x0000000464007c0c */ /* 0x000fc6000bf26270 */
[----:B------:R-:W-:Y:S01]  /*6330*/  IMAD.WIDE R100, R101, 0x2, R42 ;  /* 0x0000000265647825 */ /* 0x000fe200078e022a */
[----:B0-----:R-:W-:-:S06]  /*6340*/  PRMT R102, RZ, 0x7610, R102 ;  /* 0x00007610ff667816 */ /* 0x001fcc0000000066 */
[----:B------:R0:W2:Y:S01]  /*6350*/  @!P0 LDG.E.U16 R102, [R100.64] ;  /* 0x0000000664668981 */ /* 0x0000a2000c1e1500 */
[----:B------:R-:W-:Y:S02]  /*6360*/  PRMT R103, RZ, 0x7610, R103 ;  /* 0x00007610ff677816 */ /* 0x000fe40000000067 */
[C---:B0-----:R-:W-:Y:S02]  /*6370*/  LOP3.LUT R101, R4.reuse, 0x5e, RZ, 0xfc, !PT ;  /* 0x0000005e04657812 */ /* 0x041fe400078efcff */
[----:B------:R-:W-:-:S03]  /*6380*/  LOP3.LUT R100, R4, 0x60, RZ, 0xfc, !PT ;  /* 0x0000006004647812 */ /* 0x000fc600078efcff */
[----:B------:R-:W-:Y:S01]  /*6390*/  IMAD R101, R101, c[0x0][0x188], RZ ;  /* 0x0000620065657a24 */ /* 0x000fe200078e02ff */
[----:B------:R-:W-:-:S03]  /*63a0*/  ISETP.GE.AND P0, PT, R100, UR4, PT ;  /* 0x0000000464007c0c */ /* 0x000fc6000bf06270 */
[----:B------:R-:W-:-:S05]  /*63b0*/  IMAD.WIDE R100, R101, 0x2, R42 ;  /* 0x0000000265647825 */ /* 0x000fca00078e022a */
        /* <DEDUP_REMOVED lines=77> */
[----:B------:R0:W3:Y:S01]  /*6890*/  @!P2 LDG.E.U16 R181, [R100.64] ;  /* 0x0000000664b5a981 */ /* 0x0000e2000c1e1500 */
        /* <DEDUP_REMOVED lines=29> */
[----:B0-----:R-:W-:-:S05]  /*6a70*/  LOP3.LUT R101, R4, 0x7e, RZ, 0xfc, !PT ;  /* 0x0000007e04657812 */ /* 0x001fca00078efcff */
[----:B------:R-:W-:-:S04]  /*6a80*/  IMAD R101, R101, c[0x0][0x188], RZ ;  /* 0x0000620065657a24 */ /* 0x000fc800078e02ff */
[----:B------:R-:W-:-:S05]  /*6a90*/  IMAD.WIDE R100, R101, 0x2, R42 ;  /* 0x0000000265647825 */ /* 0x000fca00078e022a */
[----:B------:R0:W3:Y:S04]  /*6aa0*/  @!P0 LDG.E.U16 R169, [R100.64] ;  /* 0x0000000664a98981 */ /* 0x0000e8000c1e1500 */
[----:B------:R-:W-:Y:S06]  /*6ab0*/  BAR.SYNC.DEFER_BLOCKING 0x0 ;  /* 0x0000000000007b1d */ /* 0x000fec0000010000 */
[----:B0-----:R-:W0:Y:S01]  /*6ac0*/  S2R R101, SR_TID.X ;  /* 0x0000000000657919 */ /* 0x001e220000002100 */
[----:B------:R-:W-:-:S02]  /*6ad0*/  IADD3 R100, P1, R3, R13, RZ ;  /* 0x0000000d03647210 */ /* 0x000fc40007f3e0ff */
[----:B------:R-:W-:Y:S02]  /*6ae0*/  PRMT R170, RZ, 0x7610, R170 ;  /* 0x00007610ffaa7816 */ /* 0x000fe400000000aa */
[----:B0-----:R-:W-:-:S04]  /*6af0*/  LOP3.LUT R101, R101, 0x7f, RZ, 0xc0, !PT ;  /* 0x0000007f65657812 */ /* 0x001fc800078ec0ff */
[----:B------:R-:W-:Y:S01]  /*6b00*/  ISETP.GE.AND P0, PT, R101, UR4, PT ;  /* 0x0000000465007c0c */ /* 0x000fe2000bf06270 */
[----:B------:R-:W-:Y:S01]  /*6b10*/  IMAD.X R101, R2, 0x1, R12, P1 ;  /* 0x0000000102657824 */ /* 0x000fe200008e060c */
[----:B------:R-:W-:-:S11]  /*6b20*/  PRMT R171, RZ, 0x7610, R171 ;  /* 0x00007610ffab7816 */ /* 0x000fd600000000ab */
[----:B------:R0:W3:Y:S02]  /*6b30*/  @!P0 LDG.E.U16 R170, [R100.64] ;  /* 0x0000000664aa8981 */ /* 0x0000e4000c1e1500 */
[----:B0-----:R-:W-:-:S05]  /*6b40*/  IADD3 R100, P1, R234, R13, RZ ;  /* 0x0000000dea647210 */ /* 0x001fca0007f3e0ff */
[----:B------:R-:W-:-:S05]  /*6b50*/  IMAD.X R101, R215, 0x1, R12, P1 ;  /* 0x00000001d7657824 */ /* 0x000fca00008e060c */
[----:B------:R0:W3:Y:S01]  /*6b60*/  @!P0 LDG.E.U16 R171, [R100.64] ;  /* 0x0000000664ab8981 */ /* 0x0000e2000c1e1500 */
[----:B------:R-:W-:Y:S02]  /*6b70*/  PRMT R172, RZ, 0x7610, R172 ;  /* 0x00007610ffac7816 */ /* 0x000fe400000000ac */
        /* <DEDUP_REMOVED lines=17> */
[----:B------:R-:W-:Y:S01]  /*6c90*/  IMAD.X R101, R139, 0x1, R12, P1 ;  /* 0x000000018b657824 */ /* 0x000fe200008e060c */
[----:B--2---:R0:W-:Y:S04]  /*6ca0*/  STS.U16 [R6], R124 ;  /* 0x0000007c06007388 */ /* 0x0041e80000000400 */
[----:B------:R1:W2:Y:S01]  /*6cb0*/  @!P0 LDG.E.U16 R176, [R100.64] ;  /* 0x0000000664b08981 */ /* 0x0002a2000c1e1500 */
[----:B0-----:R-:W-:Y:S02]  /*6cc0*/  PRMT R124, RZ, 0x7610, R124 ;  /* 0x00007610ff7c7816 */ /* 0x001fe4000000007c */
[----:B-1----:R-:W-:-:S05]  /*6cd0*/  IADD3 R100, P1, R34, R13, RZ ;  /* 0x0000000d22647210 */ /* 0x002fca0007f3e0ff */
[----:B------:R-:W-:Y:S01]  /*6ce0*/  IMAD.X R101, R22, 0x1, R12, P1 ;  /* 0x0000000116657824 */ /* 0x000fe200008e060c */
[----:B------:R0:W-:Y:S04]  /*6cf0*/  STS.U16 [R6+0x400], R108 ;  /* 0x0004006c06007388 */ /* 0x0001e80000000400 */
[----:B------:R1:W2:Y:S01]  /*6d00*/  @!P0 LDG.E.U16 R124, [R100.64] ;  /* 0x00000006647c8981 */ /* 0x0002a2000c1e1500 */
[----:B0-----:R-:W-:Y:S02]  /*6d10*/  PRMT R108, RZ, 0x7610, R108 ;  /* 0x00007610ff6c7816 */ /* 0x001fe4000000006c */
[----:B-1----:R-:W-:-:S05]  /*6d20*/  IADD3 R100, P1, R29, R13, RZ ;  /* 0x0000000d1d647210 */ /* 0x002fca0007f3e0ff */
[----:B------:R-:W-:-:S05]  /*6d30*/  IMAD.X R101, R17, 0x1, R12, P1 ;  /* 0x0000000111657824 */ /* 0x000fca00008e060c */
[----:B------:R0:W2:Y:S01]  /*6d40*/  @!P0 LDG.E.U16 R108, [R100.64] ;  /* 0x00000006646c8981 */ /* 0x0000a2000c1e1500 */
[----:B------:R-:W-:-:S03]  /*6d50*/  PRMT R177, RZ, 0x7610, R177 ;  /* 0x00007610ffb17816 */ /* 0x000fc600000000b1 */
[----:B------:R1:W-:Y:S01]  /*6d60*/  STS.U16 [R6+0xc00], R98 ;  /* 0x000c006206007388 */ /* 0x0003e20000000400 */
[----:B0-----:R-:W-:-:S05]  /*6d70*/  IADD3 R100, P1, R233, R13, RZ ;  /* 0x0000000de9647210 */ /* 0x001fca0007f3e0ff */
[--C-:B------:R-:W-:Y:S01]  /*6d80*/  IMAD.X R101, R214, 0x1, R12.reuse, P1 ;  /* 0x00000001d6657824 */ /* 0x100fe200008e060c */
[----:B-1----:R-:W-:Y:S01]  /*6d90*/  IADD3 R98, P1, R227, R13, RZ ;  /* 0x0000000de3627210 */ /* 0x002fe20007f3e0ff */
[----:B------:R0:W-:Y:S04]  /*6da0*/  STS.U16 [R6+0x800], R99 ;  /* 0x0008006306007388 */ /* 0x0001e80000000400 */
[----:B------:R1:W2:Y:S01]  /*6db0*/  @!P0 LDG.E.U16 R177, [R100.64] ;  /* 0x0000000664b18981 */ /* 0x0002a2000c1e1500 */
[----:B0-----:R-:W-:Y:S01]  /*6dc0*/  IMAD.X R99, R206, 0x1, R12, P1 ;  /* 0x00000001ce637824 */ /* 0x001fe200008e060c */
[----:B-1----:R-:W-:-:S06]  /*6dd0*/  PRMT R100, RZ, 0x7610, R100 ;  /* 0x00007610ff647816 */ /* 0x002fcc0000000064 */
        /* <DEDUP_REMOVED lines=21> */
[----:B------:R-:W-:Y:S02]  /*6f30*/  PRMT R97, RZ, 0x7610, R97 ;  /* 0x00007610ff617816 */ /* 0x000fe40000000061 */
[----:B0-----:R-:W-:-:S05]  /*6f40*/  IADD3 R94, P1, R32, R13, RZ ;  /* 0x0000000d205e7210 */ /* 0x001fca0007f3e0ff */
[----:B------:R-:W-:Y:S01]  /*6f50*/  IMAD.X R95, R30, 0x1, R12, P1 ;  /* 0x000000011e5f7824 */ /* 0x000fe200008e060c */
[----:B------:R0:W-:Y:S04]  /*6f60*/  STS.U16 [R6+0x2400], R109 ;  /* 0x0024006d06007388 */ /* 0x0001e80000000400 */
        /* <DEDUP_REMOVED lines=29> */
[----:B---3--:R0:W-:Y:S04]  /*7140*/  STS.U16 [R6+0x3c00], R181 ;  /* 0x003c00b506007388 */ /* 0x0081e80000000400 */
[----:B------:R1:W3:Y:S04]  /*7150*/  @!P0 LDG.E.U16 R180, [R94.64] ;  /* 0x000000065eb48981 */ /* 0x0002e8000c1e1500 */
[----:B------:R-:W-:Y:S01]  /*7160*/  STS.U16 [R6+0x2000], R93 ;  /* 0x0020005d06007388 */ /* 0x000fe20000000400 */
[----:B0-----:R-:W-:-:S02]  /*7170*/  PRMT R181, RZ, 0x7610, R181 ;  /* 0x00007610ffb57816 */ /* 0x001fc400000000b5 */
[----:B-1----:R-:W-:Y:S01]  /*7180*/  IADD3 R94, P1, R136, R13, RZ ;  /* 0x0000000d885e7210 */ /* 0x002fe20007f3e0ff */
[----:B------:R0:W-:Y:S04]  /*7190*/  STS.U16 [R249+0x100], R92 ;  /* 0x0001005cf9007388 */ /* 0x0001e80000000400 */
[----:B------:R-:W-:-:S05]  /*71a0*/  IMAD.X R95, R135, 0x1, R12, P1 ;  /* 0x00000001875f7824 */ /* 0x000fca00008e060c */
[----:B------:R1:W2:Y:S01]  /*71b0*/  @!P0 LDG.E.U16 R181, [R94.64] ;  /* 0x000000065eb58981 */ /* 0x0002a2000c1e1500 */
[----:B0-----:R-:W-:-:S05]  /*71c0*/  IADD3 R92, P1, R31, R13, RZ ;  /* 0x0000000d1f5c7210 */ /* 0x001fca0007f3e0ff */
[----:B------:R-:W-:Y:S01]  /*71d0*/  IMAD.X R93, R19, 0x1, R12, P1 ;  /* 0x00000001135d7824 */ /* 0x000fe200008e060c */
        /* <DEDUP_REMOVED lines=76> */
[----:B------:R1:W2:Y:S04]  /*76a0*/  @!P0 LDG.E.U16 R163, [R60.64] ;  /* 0x000000063ca38981 */ /* 0x0002a8000c1e1500 */
[----:B------:R3:W-:Y:S01]  /*76b0*/  STS.U16 [R248+0x600], R58 ;  /* 0x0006003af8007388 */ /* 0x0007e20000000400 */
[----:B0-----:R-:W-:-:S02]  /*76c0*/  PRMT R167, RZ, 0x7610, R167 ;  /* 0x00007610ffa77816 */ /* 0x001fc400000000a7 */
[----:B-1----:R-:W-:-:S05]  /*76d0*/  IADD3 R60, P1, R39, R13, RZ ;  /* 0x0000000d273c7210 */ /* 0x002fca0007f3e0ff */
[--C-:B------:R-:W-:Y:S01]  /*76e0*/  IMAD.X R61, R24, 0x1, R12.reuse, P1 ;  /* 0x00000001183d7824 */ /* 0x100fe200008e060c */
[----:B---3--:R-:W-:Y:S01]  /*76f0*/  IADD3 R58, P1, R26, R13, RZ ;  /* 0x0000000d1a3a7210 */ /* 0x008fe20007f3e0ff */
[----:B----4-:R0:W-:Y:S04]  /*7700*/  STS.U16 [R248+0x200], R59 ;  /* 0x0002003bf8007388 */ /* 0x0101e80000000400 */
[----:B------:R1:W3:Y:S01]  /*7710*/  @!P0 LDG.E.U16 R167, [R60.64] ;  /* 0x000000063ca78981 */ /* 0x0002e2000c1e1500 */
[----:B0-----:R-:W-:Y:S01]  /*7720*/  IMAD.X R59, R14, 0x1, R12, P1 ;  /* 0x000000010e3b7824 */ /* 0x001fe200008e060c */
[----:B-1----:R-:W-:-:S06]  /*7730*/  PRMT R60, RZ, 0x7610, R60 ;  /* 0x00007610ff3c7816 */ /* 0x002fcc000000003c */
[----:B------:R0:W4:Y:S01]  /*7740*/  @!P0 LDG.E.U16 R60, [R58.64] ;  /* 0x000000063a3c8981 */ /* 0x000122000c1e1500 */
        /* <DEDUP_REMOVED lines=59> */
[----:B------:R1:W3:Y:S01]  /*7b00*/  @!P0 LDG.E.U16 R126, [R52.64] ;  /* 0x00000006347e8981 */ /* 0x0002e2000c1e1500 */
        /* <DEDUP_REMOVED lines=9> */
[----:B------:R1:W3:Y:S04]  /*7ba0*/  @!P0 LDG.E.U16 R165, [R52.64] ;  /* 0x0000000634a58981 */ /* 0x0002e8000c1e1500 */
[----:B------:R5:W-:Y:S01]  /*7bb0*/  STS.U16 [R247+0x700], R50 ;  /* 0x00070032f7007388 */ /* 0x000be20000000400 */
[----:B0-----:R-:W-:-:S02]  /*7bc0*/  PRMT R168, RZ, 0x7610, R168 ;  /* 0x00007610ffa87816 */ /* 0x001fc400000000a8 */
[----:B-1----:R-:W-:-:S05]  /*7bd0*/  IADD3 R52, P1, R40, R13, RZ ;  /* 0x0000000d28347210 */ /* 0x002fca0007f3e0ff */
[--C-:B------:R-:W-:Y:S01]  /*7be0*/  IMAD.X R53, R9, 0x1, R12.reuse, P1 ;  /* 0x0000000109357824 */ /* 0x100fe200008e060c */
[----:B-----5:R-:W-:Y:S01]  /*7bf0*/  IADD3 R50, P1, R235, R13, RZ ;  /* 0x0000000deb327210 */ /* 0x020fe20007f3e0ff */
[----:B------:R0:W-:Y:S04]  /*7c00*/  STS.U16 [R247+0x300], R51 ;  /* 0x00030033f7007388 */ /* 0x0001e80000000400 */
[----:B------:R1:W5:Y:S01]  /*7c10*/  @!P0 LDG.E.U16 R168, [R52.64] ;  /* 0x0000000634a88981 */ /* 0x000362000c1e1500 */
[----:B0-----:R-:W-:Y:S01]  /*7c20*/  IMAD.X R51, R0, 0x1, R12, P1 ;  /* 0x0000000100337824 */ /* 0x001fe200008e060c */
[----:B-1----:R-:W-:-:S06]  /*7c30*/  PRMT R52, RZ, 0x7610, R52 ;  /* 0x00007610ff347816 */ /* 0x002fcc0000000034 */
[----:B------:R0:W3:Y:S01]  /*7c40*/  @!P0 LDG.E.U16 R52, [R50.64] ;  /* 0x0000000632348981 */ /* 0x0000e2000c1e1500 */
[----:B------:R-:W-:-:S03]  /*7c50*/  PRMT R53, RZ, 0x7610, R53 ;  /* 0x00007610ff357816 */ /* 0x000fc60000000035 */
[----:B------:R1:W-:Y:S01]  /*7c60*/  STS.U16 [R247+0xf00], R48 ;  /* 0x000f0030f7007388 */ /* 0x0003e20000000400 */
[----:B0-----:R-:W-:-:S05]  /*7c70*/  IADD3 R50, P1, R212, R13, RZ ;  /* 0x0000000dd4327210 */ /* 0x001fca0007f3e0ff */
[--C-:B------:R-:W-:Y:S01]  /*7c80*/  IMAD.X R51, R207, 0x1, R12.reuse, P1 ;  /* 0x00000001cf337824 */ /* 0x100fe200008e060c */
[----:B-1----:R-:W-:Y:S01]  /*7c90*/  IADD3 R48, P1, R199, R13, RZ ;  /* 0x0000000dc7307210 */ /* 0x002fe20007f3e0ff */
[----:B------:R0:W-:Y:S04]  /*7ca0*/  STS.U16 [R247+0xb00], R49 ;  /* 0x000b0031f7007388 */ /* 0x0001e80000000400 */
[----:B------:R1:W3:Y:S01]  /*7cb0*/  @!P0 LDG.E.U16 R53, [R50.64] ;  /* 0x0000000632358981 */ /* 0x0002e2000c1e1500 */
        /* <DEDUP_REMOVED lines=9> */
[----:B------:R1:W5:Y:S01]  /*7d50*/  @!P0 LDG.E.U16 R51, [R48.64] ;  /* 0x0000000630338981 */ /* 0x000362000c1e1500 */
[----:B0-----:R-:W-:Y:S01]  /*7d60*/  IMAD.X R47, R156, 0x1, R12, P1 ;  /* 0x000000019c2f7824 */ /* 0x001fe200008e060c */
[----:B-1----:R-:W-:-:S06]  /*7d70*/  PRMT R48, RZ, 0x7610, R48 ;  /* 0x00007610ff307816 */ /* 0x002fcc0000000030 */
[----:B------:R0:W5:Y:S01]  /*7d80*/  @!P0 LDG.E.U16 R48, [R46.64] ;  /* 0x000000062e308981 */ /* 0x000162000c1e1500 */
        /* <DEDUP_REMOVED lines=10> */
[----:B------:R-:W-:Y:S02]  /*7e30*/  PRMT R47, RZ, 0x7610, R47 ;  /* 0x00007610ff2f7816 */ /* 0x000fe4000000002f */
[----:B0-----:R-:W-:-:S05]  /*7e40*/  IADD3 R44, P1, R20, R13, RZ ;  /* 0x0000000d142c7210 */ /* 0x001fca0007f3e0ff */
[----:B------:R-:W-:-:S05]  /*7e50*/  IMAD.X R45, R21, 0x1, R12, P1 ;  /* 0x00000001152d7824 */ /* 0x000fca00008e060c */
[----:B------:R0:W5:Y:S04]  /*7e60*/  @!P0 LDG.E.U16 R47, [R44.64] ;  /* 0x000000062c2f8981 */ /* 0x000168000c1e1500 */
[----:B------:R-:W1:Y:S04]  /*7e70*/  S2R R11, SR_TID.X ;  /* 0x00000000000b7919 */ /* 0x000e680000002100 */
[----:B------:R0:W-:Y:S04]  /*7e80*/  STS.U16 [R247+0x2300], R106 ;  /* 0x0023006af7007388 */ /* 0x0001e80000000400 */
[----:B------:R-:W-:Y:S01]  /*7e90*/  STS.U16 [R247+0x2700], R116 ;  /* 0x00270074f7007388 */ /* 0x000fe20000000400 */
[----:B-1----:R-:W-:-:S05]  /*7ea0*/  LOP3.LUT R11, R11, 0x7f, RZ, 0xc0, !PT ;  /* 0x0000007f0b0b7812 */ /* 0x002fca00078ec0ff */
[----:B------:R-:W-:Y:S01]  /*7eb0*/  IMAD.SHL.U32 R11, R11, 0x2, RZ ;  /* 0x000000020b0b7824 */ /* 0x000fe200078e00ff */
[----:B------:R-:W-:Y:S04]  /*7ec0*/  STS.U16 [R247+0x2b00], R105 ;  /* 0x002b0069f7007388 */ /* 0x000fe80000000400 */
[C---:B0-----:R-:W-:Y:S01]  /*7ed0*/  LOP3.LUT R106, R11.reuse, 0x10, RZ, 0x3c, !PT ;  /* 0x000000100b6a7812 */ /* 0x041fe200078e3cff */
[----:B------:R-:W-:Y:S04]  /*7ee0*/  STS.U16 [R247+0x2f00], R103 ;  /* 0x002f0067f7007388 */ /* 0x000fe80000000400 */
        /* <DEDUP_REMOVED lines=9> */
[----:B--2---:R-:W-:Y:S04]  /*7f80*/  STS.U16 [R11+0x6800], R176 ;  /* 0x006800b00b007388 */ /* 0x004fe80000000400 */
[----:B------:R-:W-:Y:S04]  /*7f90*/  STS.U16 [R11+0x7000], R124 ;  /* 0x0070007c0b007388 */ /* 0x000fe80000000400 */
[----:B------:R-:W-:Y:S01]  /*7fa0*/  STS.U16 [R11+0x7800], R108 ;  /* 0x0078006c0b007388 */ /* 0x000fe20000000400 */
[----:B------:R-:W-:-:S03]  /*7fb0*/  LOP3.LUT R45, R11, 0x20, RZ, 0x3c, !PT ;  /* 0x000000200b2d7812 */ /* 0x000fc600078e3cff */
[----:B------:R-:W-:Y:S04]  /*7fc0*/  STS.U16 [R106+0x4100], R177 ;  /* 0x004100b16a007388 */ /* 0x000fe80000000400 */
[----:B------:R-:W-:Y:S04]  /*7fd0*/  STS.U16 [R106+0x4900], R100 ;  /* 0x004900646a007388 */ /* 0x000fe80000000400 */
[----:B------:R-:W-:Y:S04]  /*7fe0*/  STS.U16 [R106+0x5100], R101 ;  /* 0x005100656a007388 */ /* 0x000fe80000000400 */
[----:B------:R-:W-:Y:S04]  /*7ff0*/  STS.U16 [R106+0x5900], R98 ;  /* 0x005900626a007388 */ /* 0x000fe80000000400 */
[----:B------:R-:W-:Y:S04]  /*8000*/  STS.U16 [R106+0x6100], R99 ;  /* 0x006100636a007388 */ /* 0x000fe80000000400 */
[----:B------:R-:W-:Y:S04]  /*8010*/  STS.U16 [R106+0x6900], R96 ;  /* 0x006900606a007388 */ /* 0x000fe80000000400 */
[----:B------:R-:W-:Y:S04]  /*8020*/  STS.U16 [R106+0x7100], R97 ;  /* 0x007100616a007388 */ /* 0x000fe80000000400 */
[----:B------:R0:W-:Y:S04]  /*8030*/  STS.U16 [R106+0x7900], R109 ;  /* 0x0079006d6a007388 */ /* 0x0001e80000000400 */
[----:B------:R-:W-:Y:S04]  /*8040*/  STS.U16 [R45+0x4200], R118 ;  /* 0x004200762d007388 */ /* 0x000fe80000000400 */
[----:B------:R-:W-:Y:S01]  /*8050*/  STS.U16 [R45+0x4a00], R164 ;  /* 0x004a00a42d007388 */ /* 0x000fe20000000400 */
[----:B0-----:R-:W-:-:S03]  /*8060*/  LOP3.LUT R106, R11, 0x30, RZ, 0x3c, !PT ;  /* 0x000000300b6a7812 */ /* 0x001fc600078e3cff */
        /* <DEDUP_REMOVED lines=22> */
[----:B---3--:R-:W-:Y:S04]  /*81d0*/  STS.U16 [R45+0x7400], R167 ;  /* 0x007400a72d007388 */ /* 0x008fe80000000400 */
[----:B----4-:R-:W-:Y:S01]  /*81e0*/  STS.U16 [R45+0x7c00], R60 ;  /* 0x007c003c2d007388 */ /* 0x010fe20000000400 */
        /* <DEDUP_REMOVED lines=15> */
[----:B-----5:R-:W-:Y:S04]  /*82e0*/  STS.U16 [R44+0x7600], R168 ;  /* 0x007600a82c007388 */ /* 0x020fe80000000400 */
        /* <DEDUP_REMOVED lines=9> */
[----:B------:R-:W-:Y:S06]  /*8380*/  BAR.SYNC.DEFER_BLOCKING 0x0 ;  /* 0x0000000000007b1d */ /* 0x000fec0000010000 */
[----:B------:R-:W-:Y:S04]  /*8390*/  LDSM.16.MT88.4 R44, [R8] ;  /* 0x00000000082c783b */ /* 0x000fe80000004200 */
[----:B------:R-:W0:Y:S04]  /*83a0*/  LDSM.16.M88.4 R96, [R7+0x4000] ;  /* 0x004000000760783b */ /* 0x000e280000000200 */
[----:B------:R-:W1:Y:S04]  /*83b0*/  LDSM.16.M88.4 R104, [R7+0x5000] ;  /* 0x005000000768783b */ /* 0x000e680000000200 */
[----:B------:R-:W2:Y:S04]  /*83c0*/  LDSM.16.M88.4 R116, [R7+0x6000] ;  /* 0x006000000774783b */ /* 0x000ea80000000200 */
[----:B------:R-:W3:Y:S04]  /*83d0*/  LDSM.16.M88.4 R108, [R7+0x7000] ;  /* 0x00700000076c783b */ /* 0x000ee80000000200 */
[----:B------:R-:W4:Y:S04]  /*83e0*/  LDSM.16.MT88.4 R124, [R251] ;  /* 0x00000000fb7c783b */ /* 0x000f280000004200 */
[----:B------:R-:W5:Y:S04]  /*83f0*/  LDSM.16.MT88.4 R100, [R8+0x800] ;  /* 0x000800000864783b */ /* 0x000f680000004200 */
[----:B------:R-:W3:Y:S04]  /*8400*/  LDSM.16.MT88.4 R76, [R251+0x800] ;  /* 0x00080000fb4c783b */ /* 0x000ee80000004200 */
[----:B------:R-:W-:Y:S04]  /*8410*/  LDSM.16.MT88.4 R92, [R8+0x1000] ;  /* 0x00100000085c783b */ /* 0x000fe80000004200 */
[----:B------:R-:W4:Y:S04]  /*8420*/  LDSM.16.M88.4 R60, [R250+0x4000] ;  /* 0x00400000fa3c783b */ /* 0x000f280000000200 */
[----:B------:R-:W5:Y:S01]  /*8430*/  LDSM.16.M88.4 R56, [R250+0x5000] ;  /* 0x00500000fa38783b */ /* 0x000f620000000200 */
[C---:B0-----:R-:W-:Y:S03]  /*8440*/  HMMA.16816.F32 R80, R44.reuse, R96, R80 ;  /* 0x000000602c50723c */ /* 0x041fe60000001850 */
[----:B------:R-:W0:Y:S04]  /*8450*/  LDSM.16.M88.4 R52, [R250+0x6000] ;  /* 0x00600000fa34783b */ /* 0x000e280000000200 */
[----:B------:R-:W-:Y:S01]  /*8460*/  LDSM.16.MT88.4 R48, [R251+0x1000] ;  /* 0x00100000fb30783b */ /* 0x000fe20000004200 */
[C---:B-1----:R-:W-:Y:S08]  /*8470*/  HMMA.16816.F32 R84, R44.reuse, R104, R84 ;  /* 0x000000682c54723c */ /* 0x042ff00000001854 */
[C---:B--2---:R-:W-:Y:S08]  /*8480*/  HMMA.16816.F32 R88, R44.reuse, R116, R88 ;  /* 0x000000742c58723c */ /* 0x044ff00000001858 */
[----:B---3--:R-:W-:Y:S01]  /*8490*/  HMMA.16816.F32 R120, R44, R108, R120 ;  /* 0x0000006c2c78723c */ /* 0x008fe20000001878 */
[----:B------:R-:W1:Y:S07]  /*84a0*/  LDSM.16.M88.4 R44, [R250+0x7000] ;  /* 0x00700000fa2c783b */ /* 0x000e6e0000000200 */
[C---:B----4-:R-:W-:Y:S08]  /*84b0*/  HMMA.16816.F32 R68, R124.reuse, R96, R68 ;  /* 0x000000607c44723c */ /* 0x050ff00000001844 */
[C---:B------:R-:W-:Y:S08]  /*84c0*/  HMMA.16816.F32 R64, R124.reuse, R104, R64 ;  /* 0x000000687c40723c */ /* 0x040ff00000001840 */
[C---:B------:R-:W-:Y:S08]  /*84d0*/  HMMA.16816.F32 R72, R124.reuse, R116, R72 ;  /* 0x000000747c48723c */ /* 0x040ff00000001848 */
[----:B------:R-:W-:Y:S01]  /*84e0*/  HMMA.16816.F32 R112, R124, R108, R112 ;  /* 0x0000006c7c70723c */ /* 0x000fe20000001870 */
[----:B------:R-:W-:Y:S07]  /*84f0*/  LDSM.16.MT88.4 R124, [R8+0x2000] ;  /* 0x00200000087c783b */ /* 0x000fee0000004200 */
[C---:B-----5:R-:W-:Y:S08]  /*8500*/  HMMA.16816.F32 R80, R100.reuse, R98, R80 ;  /* 0x000000626450723c */ /* 0x060ff00000001850 */
[C---:B------:R-:W-:Y:S08]  /*8510*/  HMMA.16816.F32 R84, R100.reuse, R106, R84 ;  /* 0x0000006a6454723c */ /* 0x040ff00000001854 */
[C---:B------:R-:W-:Y:S08]  /*8520*/  HMMA.16816.F32 R88, R100.reuse, R118, R88 ;  /* 0x000000766458723c */ /* 0x040ff00000001858 */
[----:B------:R-:W-:Y:S01]  /*8530*/  HMMA.16816.F32 R100, R100, R110, R120 ;  /* 0x0000006e6464723c */ /* 0x000fe20000001878 */
[----:B------:R-:W-:Y:S07]  /*8540*/  LDSM.16.M88.4 R120, [R7+0x4080] ;  /* 0x004080000778783b */ /* 0x000fee0000000200 */
[C---:B------:R-:W-:Y:S01]  /*8550*/  HMMA.16816.F32 R96, R76.reuse, R98, R68 ;  /* 0x000000624c60723c */ /* 0x040fe20000001844 */
[----:B------:R-:W-:Y:S07]  /*8560*/  LDSM.16.MT88.4 R68, [R251+0x1800] ;  /* 0x00180000fb44783b */ /* 0x000fee0000004200 */
[C---:B------:R-:W-:Y:S01]  /*8570*/  HMMA.16816.F32 R104, R76.reuse, R106, R64 ;  /* 0x0000006a4c68723c */ /* 0x040fe20000001840 */
[----:B------:R-:W2:Y:S07]  /*8580*/  LDSM.16.MT88.4 R64, [R8+0x1800] ;  /* 0x001800000840783b */ /* 0x000eae0000004200 */
[C---:B------:R-:W-:Y:S01]  /*8590*/  HMMA.16816.F32 R72, R76.reuse, R118, R72 ;  /* 0x000000764c48723c */ /* 0x040fe20000001848 */
[----:B------:R-:W-:Y:S07]  /*85a0*/  LDSM.16.M88.4 R116, [R7+0x7080] ;  /* 0x007080000774783b */ /* 0x000fee0000000200 */
[----:B------:R-:W-:Y:S01]  /*85b0*/  HMMA.16816.F32 R76, R76, R110, R112 ;  /* 0x0000006e4c4c723c */ /* 0x000fe20000001870 */
[----:B------:R-:W-:Y:S01]  /*85c0*/  LDSM.16.M88.4 R108, [R7+0x6080] ;  /* 0x00608000076c783b */ /* 0x000fe20000000200 */
[----:B------:R-:W-:-:S03]  /*85d0*/  IMAD.MOV.U32 R10, RZ, RZ, c[0x0][0x18c] ;  /* 0x00006300ff0a7624 */ /* 0x000fc600078e00ff */
[----:B------:R-:W-:Y:S03]  /*85e0*/  LDSM.16.MT88.4 R112, [R251+0x2000] ;  /* 0x00200000fb70783b */ /* 0x000fe60000004200 */
[C---:B------:R-:W-:Y:S08]  /*85f0*/  HMMA.16816.F32 R80, R92.reuse, R60, R80 ;  /* 0x0000003c5c50723c */ /* 0x040ff00000001850 */
[C---:B------:R-:W-:Y:S08]  /*8600*/  HMMA.16816.F32 R84, R92.reuse, R56, R84 ;  /* 0x000000385c54723c */ /* 0x040ff00000001854 */
[C---:B0-----:R-:W-:Y:S08]  /*8610*/  HMMA.16816.F32 R88, R92.reuse, R52, R88 ;  /* 0x000000345c58723c */ /* 0x041ff00000001858 */
[-C--:B-1----:R-:W-:Y:S01]  /*8620*/  HMMA.16816.F32 R92, R92, R44.reuse, R100 ;  /* 0x0000002c5c5c723c */ /* 0x082fe20000001864 */
[----:B------:R-:W0:Y:S07]  /*8630*/  LDSM.16.M88.4 R100, [R7+0x5080] ;  /* 0x005080000764783b */ /* 0x000e2e0000000200 */
[----:B------:R-:W-:Y:S08]  /*8640*/  HMMA.16816.F32 R76, R48, R44, R76 ;  /* 0x0000002c304c723c */ /* 0x000ff0000000184c */
[C---:B--2---:R-:W-:Y:S08]  /*8650*/  HMMA.16816.F32 R80, R64.reuse, R62, R80 ;  /* 0x0000003e4050723c */ /* 0x044ff00000001850 */
[C---:B------:R-:W-:Y:S08]  /*8660*/  HMMA.16816.F32 R84, R64.reuse, R58, R84 ;  /* 0x0000003a4054723c */ /* 0x040ff00000001854 */
[C---:B------:R-:W-:Y:S08]  /*8670*/  HMMA.16816.F32 R88, R64.reuse, R54, R88 ;  /* 0x000000364058723c */ /* 0x040ff00000001858 */
[-C--:B------:R-:W-:Y:S01]  /*8680*/  HMMA.16816.F32 R92, R64, R46.reuse, R92 ;  /* 0x0000002e405c723c */ /* 0x080fe2000000185c */
[----:B------:R-:W-:Y:S01]  /*8690*/  IMAD.SHL.U32 R10, R10, 0x80, RZ ;  /* 0x000000800a0a7824 */ /* 0x000fe200078e00ff */
[----:B------:R-:W-:Y:S06]  /*86a0*/  LDSM.16.M88.4 R64, [R250+0x5080] ;  /* 0x00508000fa40783b */ /* 0x000fec0000000200 */
[----:B------:R-:W-:Y:S01]  /*86b0*/  HMMA.16816.F32 R76, R68, R46, R76 ;  /* 0x0000002e444c723c */ /* 0x000fe2000000184c */
[----:B------:R-:W1:Y:S07]  /*86c0*/  LDSM.16.MT88.4 R44, [R8+0x2800] ;  /* 0x00280000082c783b */ /* 0x000e6e0000004200 */
[C---:B------:R-:W-:Y:S08]  /*86d0*/  HMMA.16816.F32 R96, R48.reuse, R60, R96 ;  /* 0x0000003c3060723c */ /* 0x040ff00000001860 */
[C---:B------:R-:W-:Y:S08]  /*86e0*/  HMMA.16816.F32 R104, R48.reuse, R56, R104 ;  /* 0x000000383068723c */ /* 0x040ff00000001868 */
[----:B------:R-:W-:Y:S07]  /*86f0*/  HMMA.16816.F32 R72, R48, R52, R72 ;  /* 0x000000343048723c */ /* 0x000fee0000001848 */
[----:B------:R-:W-:Y:S01]  /*8700*/  IMAD.MOV.U32 R48, RZ, RZ, R3 ;  /* 0x000000ffff307224 */ /* 0x000fe200078e0003 */
[----:B------:R-:W-:Y:S01]  /*8710*/  HMMA.16816.F32 R80, R124, R120, R80 ;  /* 0x000000787c50723c */ /* 0x000fe20000001850 */
[----:B------:R-:W-:-:S02]  /*8720*/  IMAD.MOV.U32 R49, RZ, RZ, R2 ;  /* 0x000000ffff317224 */ /* 0x000fc400078e0002 */
[----:B------:R-:W-:Y:S02]  /*8730*/  IMAD.MOV.U32 R50, RZ, RZ, R235 ;  /* 0x000000ffff327224 */ /* 0x000fe400078e00eb */
[----:B------:R-:W-:-:S03]  /*8740*/  IMAD.MOV.U32 R51, RZ, RZ, R0 ;  /* 0x000000ffff337224 */ /* 0x000fc600078e0000 */
[----:B0-----:R-:W-:Y:S01]  /*8750*/  HMMA.16816.F32 R84, R124, R100, R84 ;  /* 0x000000647c54723c */ /* 0x001fe20000001854 */
[----:B------:R-:W-:-:S07]  /*8760*/  IMAD.WIDE R48, R10, 0x2, R48 ;  /* 0x000000020a307825 */ /* 0x000fce00078e0230 */
[----:B------:R-:W-:Y:S01]  /*8770*/  HMMA.16816.F32 R88, R124, R108, R88 ;  /* 0x0000006c7c58723c */ /* 0x000fe20000001858 */
[----:B------:R-:W-:-:S07]  /*8780*/  IMAD.WIDE R50, R10, 0x2, R50 ;  /* 0x000000020a327825 */ /* 0x000fce00078e0232 */
[----:B------:R-:W-:Y:S01]  /*8790*/  HMMA.16816.F32 R92, R124, R116, R92 ;  /* 0x000000747c5c723c */ /* 0x000fe2000000185c */
[----:B------:R-:W-:Y:S02]  /*87a0*/  IMAD.MOV.U32 R3, RZ, RZ, R48 ;  /* 0x000000ffff037224 */ /* 0x000fe400078e0030 */
[----:B------:R-:W-:Y:S02]  /*87b0*/  IMAD.MOV.U32 R2, RZ, RZ, R49 ;  /* 0x000000ffff027224 */ /* 0x000fe400078e0031 */
[----:B------:R-:W-:Y:S02]  /*87c0*/  IMAD.MOV.U32 R235, RZ, RZ, R50 ;  /* 0x000000ffffeb7224 */ /* 0x000fe400078e0032 */
[----:B------:R-:W-:Y:S02]  /*87d0*/  IMAD.MOV.U32 R0, RZ, RZ, R51 ;  /* 0x000000ffff007224 */ /* 0x000fe400078e0033 */
[----:B------:R-:W-:Y:S02]  /*87e0*/  IMAD.MOV.U32 R48, RZ, RZ, R25 ;  /* 0x000000ffff307224 */ /* 0x000fe400078e0019 */
[----:B------:R-:W-:-:S02]  /*87f0*/  IMAD.MOV.U32 R49, RZ, RZ, R35 ;  /* 0x000000ffff317224 */ /* 0x000fc400078e0023 */
[----:B------:R-:W-:Y:S02]  /*8800*/  IMAD.MOV.U32 R50, RZ, RZ, R26 ;  /* 0x000000ffff327224 */ /* 0x000fe400078e001a */
[----:B------:R-:W-:Y:S02]  /*8810*/  IMAD.MOV.U32 R51, RZ, RZ, R14 ;  /* 0x000000ffff337224 */ /* 0x000fe400078e000e */
[----:B------:R-:W-:Y:S02]  /*8820*/  IMAD.MOV.U32 R52, RZ, RZ, R236 ;  /* 0x000000ffff347224 */ /* 0x000fe400078e00ec */
[----:B------:R-:W-:Y:S02]  /*8830*/  IMAD.MOV.U32 R53, RZ, RZ, R15 ;  /* 0x000000ffff357224 */ /* 0x000fe400078e000f */
[----:B------:R-:W-:-:S04]  /*8840*/  IMAD.WIDE R48, R10, 0x2, R48 ;  /* 0x000000020a307825 */ /* 0x000fc800078e0230 */
[----:B------:R-:W-:-:S04]  /*8850*/  IMAD.WIDE R50, R10, 0x2, R50 ;  /* 0x000000020a327825 */ /* 0x000fc800078e0232 */
[----:B------:R-:W-:-:S04]  /*8860*/  IMAD.WIDE R52, R10, 0x2, R52 ;  /* 0x000000020a347825 */ /* 0x000fc800078e0234 */
        /* <DEDUP_REMOVED lines=10> */
[----:B------:R-:W-:Y:S02]  /*8910*/  IMAD.MOV.U32 R52, RZ, RZ, R29 ;  /* 0x000000ffff347224 */ /* 0x000fe400078e001d */
[----:B------:R-:W-:Y:S01]  /*8920*/  IMAD.MOV.U32 R53, RZ, RZ, R17 ;  /* 0x000000ffff357224 */ /* 0x000fe200078e0011 */
[----:B------:R-:W-:Y:S01]  /*8930*/  HMMA.16816.F32 R96, R68, R62, R96 ;  /* 0x0000003e4460723c */ /* 0x000fe20000001860 */
[----:B------:R-:W-:-:S04]  /*8940*/  IMAD.WIDE R16, R10, 0x2, R48 ;  /* 0x000000020a107825 */ /* 0x000fc800078e0230 */
[----:B------:R-:W-:-:S03]  /*8950*/  IMAD.WIDE R50, R10, 0x2, R50 ;  /* 0x000000020a327825 */ /* 0x000fc600078e0232 */
[----:B------:R-:W-:Y:S01]  /*8960*/  HMMA.16816.F32 R104, R68, R58, R104 ;  /* 0x0000003a4468723c */ /* 0x000fe20000001868 */
[----:B------:R-:W-:-:S04]  /*8970*/  IMAD.WIDE R48, R10, 0x2, R52 ;  /* 0x000000020a307825 */ /* 0x000fc800078e0234 */
[----:B------:R-:W-:-:S03]  /*8980*/  IMAD.MOV.U32 R52, RZ, RZ, R237 ;  /* 0x000000ffff347224 */ /* 0x000fc600078e00ed */
[----:B------:R-:W-:Y:S01]  /*8990*/  HMMA.16816.F32 R72, R68, R54, R72 ;  /* 0x000000364448723c */ /* 0x000fe20000001848 */
[----:B------:R-:W-:Y:S01]  /*89a0*/  IMAD.MOV.U32 R53, RZ, RZ, R18 ;  /* 0x000000ffff357224 */ /* 0x000fe200078e0012 */
[----:B------:R-:W-:Y:S01]  /*89b0*/  LDSM.16.M88.4 R68, [R250+0x4080] ;  /* 0x00408000fa44783b */ /* 0x000fe20000000200 */
[----:B------:R-:W-:-:S05]  /*89c0*/  IMAD.MOV.U32 R27, RZ, RZ, R16 ;  /* 0x000000ffff1b7224 */ /* 0x000fca00078e0010 */
[----:B-1----:R-:W-:Y:S01]  /*89d0*/  HMMA.16816.F32 R80, R44, R122, R80 ;  /* 0x0000007a2c50723c */ /* 0x002fe20000001850 */
[----:B------:R-:W-:Y:S02]  /*89e0*/  IMAD.MOV.U32 R16, RZ, RZ, R17 ;  /* 0x000000ffff107224 */ /* 0x000fe400078e0011 */
[----:B------:R-:W-:-:S05]  /*89f0*/  IMAD.MOV.U32 R37, RZ, RZ, R50 ;  /* 0x000000ffff257224 */ /* 0x000fca00078e0032 */
[----:B------:R-:W-:Y:S01]  /*8a00*/  HMMA.16816.F32 R84, R44, R102, R84 ;  /* 0x000000662c54723c */ /* 0x000fe20000001854 */
[----:B------:R-:W-:Y:S02]  /*8a10*/  IMAD.MOV.U32 R33, RZ, RZ, R51 ;  /* 0x000000ffff217224 */ /* 0x000fe400078e0033 */
[----:B------:R-:W-:-:S05]  /*8a20*/  IMAD.MOV.U32 R29, RZ, RZ, R48 ;  /* 0x000000ffff1d7224 */ /* 0x000fca00078e0030 */
[C---:B------:R-:W-:Y:S01]  /*8a30*/  HMMA.16816.F32 R88, R44.reuse, R110, R88 ;  /* 0x0000006e2c58723c */ /* 0x040fe20000001858 */
[----:B------:R-:W-:Y:S02]  /*8a40*/  IMAD.MOV.U32 R17, RZ, RZ, R49 ;  /* 0x000000ffff117224 */ /* 0x000fe400078e0031 */
[----:B------:R-:W-:Y:S01]  /*8a50*/  IMAD.WIDE R52, R10, 0x2, R52 ;  /* 0x000000020a347825 */ /* 0x000fe200078e0234 */
[----:B------:R-:W0:Y:S04]  /*8a60*/  LDSM.16.MT88.4 R48, [R251+0x2800] ;  /* 0x00280000fb30783b */ /* 0x000e280000004200 */
[----:B------:R-:W-:Y:S07]  /*8a70*/  HMMA.16816.F32 R92, R44, R118, R92 ;  /* 0x000000762c5c723c */ /* 0x000fee000000185c */
[----:B------:R-:W-:-:S02]  /*8a80*/  IMAD.MOV.U32 R44, RZ, RZ, R32 ;  /* 0x000000ffff2c7224 */ /* 0x000fc400078e0020 */
[----:B------:R-:W-:-:S04]  /*8a90*/  IMAD.MOV.U32 R45, RZ, RZ, R30 ;  /* 0x000000ffff2d7224 */ /* 0x000fc800078e001e */
        /* <DEDUP_REMOVED lines=12> */
[----:B------:R-:W-:-:S02]  /*8b60*/  IMAD.MOV.U32 R45, RZ, RZ, R41 ;  /* 0x000000ffff2d7224 */ /* 0x000fc400078e0029 */
[----:B------:R-:W-:-:S04]  /*8b70*/  IMAD.WIDE R54, R10, 0x2, R54 ;  /* 0x000000020a367825 */ /* 0x000fc800078e0236 */
        /* <DEDUP_REMOVED lines=24> */
[----:B------:R-:W-:-:S03]  /*8d00*/  IMAD.WIDE R44, R10, 0x2, R44 ;  /* 0x000000020a2c7825 */ /* 0x000fc600078e022c */
[----:B------:R-:W-:Y:S01]  /*8d10*/  HMMA.16816.F32 R72, R112, R108, R72 ;  /* 0x0000006c7048723c */ /* 0x000fe20000001848 */
[----:B------:R-:W-:-:S07]  /*8d20*/  IMAD.MOV.U32 R28, RZ, RZ, R54 ;  /* 0x000000ffff1c7224 */ /* 0x000fce00078e0036 */
[----:B------:R-:W-:Y:S01]  /*8d30*/  HMMA.16816.F32 R76, R112, R116, R76 ;  /* 0x00000074704c723c */ /* 0x000fe2000000184c */
[----:B------:R-:W-:Y:S01]  /*8d40*/  IMAD.MOV.U32 R36, RZ, RZ, R55 ;  /* 0x000000ffff247224 */ /* 0x000fe200078e0037 */
[----:B------:R-:W-:Y:S01]  /*8d50*/  LDSM.16.M88.4 R112, [R250+0x7080] ;  /* 0x00708000fa70783b */ /* 0x000fe20000000200 */
[----:B------:R-:W-:Y:S02]  /*8d60*/  IMAD.MOV.U32 R238, RZ, RZ, R52 ;  /* 0x000000ffffee7224 */ /* 0x000fe400078e0034 */
[----:B------:R-:W-:Y:S02]  /*8d70*/  IMAD.MOV.U32 R23, RZ, RZ, R53 ;  /* 0x000000ffff177224 */ /* 0x000fe400078e0035 */
[----:B------:R-:W-:Y:S01]  /*8d80*/  IMAD.MOV.U32 R132, RZ, RZ, R46 ;  /* 0x000000ffff847224 */ /* 0x000fe200078e002e */
[----:B------:R-:W1:Y:S01]  /*8d90*/  LDSM.16.MT88.4 R52, [R8+0x3000] ;  /* 0x003000000834783b */ /* 0x000e620000004200 */
[----:B------:R-:W-:Y:S02]  /*8da0*/  IMAD.MOV.U32 R131, RZ, RZ, R47 ;  /* 0x000000ffff837224 */ /* 0x000fe400078e002f */
[----:B------:R-:W-:-:S02]  /*8db0*/  IMAD.MOV.U32 R134, RZ, RZ, R44 ;  /* 0x000000ffff867224 */ /* 0x000fc400078e002c */
[----:B------:R-:W-:Y:S02]  /*8dc0*/  IMAD.MOV.U32 R133, RZ, RZ, R45 ;  /* 0x000000ffff857224 */ /* 0x000fe400078e002d */
[----:B------:R-:W2:Y:S01]  /*8dd0*/  LDSM.16.M88.4 R44, [R250+0x6080] ;  /* 0x00608000fa2c783b */ /* 0x000ea20000000200 */
[C---:B0-----:R-:W-:Y:S01]  /*8de0*/  HMMA.16816.F32 R96, R48.reuse, R122, R96 ;  /* 0x0000007a3060723c */ /* 0x041fe20000001860 */
[----:B------:R-:W-:Y:S02]  /*8df0*/  IMAD.MOV.U32 R56, RZ, RZ, R31 ;  /* 0x000000ffff387224 */ /* 0x000fe400078e001f */
[----:B------:R-:W-:Y:S01]  /*8e00*/  IMAD.MOV.U32 R57, RZ, RZ, R19 ;  /* 0x000000ffff397224 */ /* 0x000fe200078e0013 */
[----:B------:R-:W-:Y:S04]  /*8e10*/  LDSM.16.MT88.4 R120, [R8+0x3800] ;  /* 0x003800000878783b */ /* 0x000fe80000004200 */
[C---:B------:R-:W-:Y:S08]  /*8e20*/  HMMA.16816.F32 R104, R48.reuse, R102, R104 ;  /* 0x000000663068723c */ /* 0x040ff00000001868 */
[C---:B------:R-:W-:Y:S08]  /*8e30*/  HMMA.16816.F32 R72, R48.reuse, R110, R72 ;  /* 0x0000006e3048723c */ /* 0x040ff00000001848 */
[----:B------:R-:W-:Y:S01]  /*8e40*/  HMMA.16816.F32 R76, R48, R118, R76 ;  /* 0x00000076304c723c */ /* 0x000fe2000000184c */
[----:B------:R-:W0:Y:S07]  /*8e50*/  LDSM.16.MT88.4 R48, [R251+0x3000] ;  /* 0x00300000fb30783b */ /* 0x000e2e0000004200 */
[C---:B-1----:R-:W-:Y:S08]  /*8e60*/  HMMA.16816.F32 R80, R52.reuse, R68, R80 ;  /* 0x000000443450723c */ /* 0x042ff00000001850 */
[C---:B------:R-:W-:Y:S08]  /*8e70*/  HMMA.16816.F32 R84, R52.reuse, R64, R84 ;  /* 0x000000403454723c */ /* 0x040ff00000001854 */
[C---:B--2---:R-:W-:Y:S08]  /*8e80*/  HMMA.16816.F32 R88, R52.reuse, R44, R88 ;  /* 0x0000002c3458723c */ /* 0x044ff00000001858 */
        /* <DEDUP_REMOVED lines=12> */
[----:B------:R-:W-:Y:S01]  /*8f50*/  IMAD.WIDE R52, R10, 0x2, R52 ;  /* 0x000000020a347825 */ /* 0x000fe200078e0234 */
[----:B0-----:R-:W-:Y:S03]  /*8f60*/  HMMA.16816.F32 R72, R48, R44, R72 ;  /* 0x0000002c3048723c */ /* 0x001fe60000001848 */
        /* <DEDUP_REMOVED lines=41> */
[----:B------:R-:W0:Y:S01]  /*9200*/  LDSM.16.MT88.4 R48, [R251+0x3800] ;  /* 0x00380000fb30783b */ /* 0x000e220000004200 */
        /* <DEDUP_REMOVED lines=85> */
[----:B------:R-:W-:Y:S01]  /*9760*/  IMAD.WIDE R58, R10, 0x2, R58 ;  /* 0x000000020a3a7825 */ /* 0x000fe200078e023a */
[----:B------:R-:W-:-:S03]  /*9770*/  IADD3 R38, R38, -0x1, RZ ;  /* 0xffffffff26267810 */ /* 0x000fc60007ffe0ff */
[----:B------:R-:W-:-:S04]  /*9780*/  IMAD.WIDE R60, R10, 0x2, R60 ;  /* 0x000000020a3c7825 */ /* 0x000fc800078e023c */
[----:B------:R-:W-:-:S04]  /*9790*/  IMAD.WIDE R56, R10, 0x2, R56 ;  /* 0x000000020a387825 */ /* 0x000fc800078e0238 */
[----:B------:R-:W-:-:S04]  /*97a0*/  IMAD.WIDE R54, R10, 0x2, R54 ;  /* 0x000000020a367825 */ /* 0x000fc800078e0236 */
[----:B------:R-:W-:-:S04]  /*97b0*/  IMAD.WIDE R52, R10, 0x2, R52 ;  /* 0x000000020a347825 */ /* 0x000fc800078e0234 */
[----:B------:R-:W-:Y:S01]  /*97c0*/  IMAD.WIDE R44, R10, 0x2, R44 ;  /* 0x000000020a2c7825 */ /* 0x000fe200078e022c */
[-C--:B------:R-:W-:Y:S03]  /*97d0*/  HMMA.16816.F32 R88, R120, R46.reuse, R88 ;  /* 0x0000002e7858723c */ /* 0x080fe60000001858 */
[----:B------:R-:W-:Y:S02]  /*97e0*/  IMAD.MOV.U32 R140, RZ, RZ, R58 ;  /* 0x000000ffff8c7224 */ /* 0x000fe400078e003a */
[----:B------:R-:W-:Y:S02]  /*97f0*/  IMAD.MOV.U32 R139, RZ, RZ, R59 ;  /* 0x000000ffff8b7224 */ /* 0x000fe400078e003b */
[----:B------:R-:W-:Y:S01]  /*9800*/  IMAD.MOV.U32 R142, RZ, RZ, R60 ;  /* 0x000000ffff8e7224 */ /* 0x000fe200078e003c */
[----:B0-----:R-:W-:Y:S01]  /*9810*/  HMMA.16816.F32 R72, R48, R46, R72 ;  /* 0x0000002e3048723c */ /* 0x001fe20000001848 */
        /* <DEDUP_REMOVED lines=23> */
[----:B------:R-:W-:Y:S01]  /*9990*/  ISETP.NE.U32.AND P0, PT, R38, RZ, PT ;  /* 0x000000ff2600720c */ /* 0x000fe20003f05070 */
[----:B------:R-:W-:-:S04]  /*99a0*/  IMAD.WIDE R58, R10, 0x2, R58 ;  /* 0x000000020a3a7825 */ /* 0x000fc800078e023a */
[----:B------:R-:W-:-:S04]  /*99b0*/  IMAD.WIDE R60, R10, 0x2, R60 ;  /* 0x000000020a3c7825 */ /* 0x000fc800078e023c */
        /* <DEDUP_REMOVED lines=33> */
[----:B------:R-:W-:Y:S01]  /*9bd0*/  IMAD.MOV.U32 R160, RZ, RZ, c[0x0][0x188] ;  /* 0x00006200ffa07624 */ /* 0x000fe200078e00ff */
[----:B------:R-:W-:Y:S01]  /*9be0*/  HMMA.16816.F32 R80, R120, R70, R80 ;  /* 0x000000467850723c */ /* 0x000fe20000001850 */
[----:B------:R-:W-:Y:S01]  /*9bf0*/  IMAD.WIDE R58, R10, 0x2, R58 ;  /* 0x000000020a3a7825 */ /* 0x000fe200078e023a */
[----:B------:R-:W-:-:S03]  /*9c00*/  UIADD3 UR4, UR4, -0x80, URZ ;  /* 0xffffff8004047890 */ /* 0x000fc6000fffe03f */
[----:B------:R-:W-:-:S03]  /*9c10*/  IMAD.WIDE R60, R10, 0x2, R60 ;  /* 0x000000020a3c7825 */ /* 0x000fc600078e023c */
[----:B------:R-:W-:Y:S01]  /*9c20*/  HMMA.16816.F32 R84, R120, R66, R84 ;  /* 0x000000427854723c */ /* 0x000fe20000001854 */
[----:B------:R-:W-:-:S04]  /*9c30*/  IMAD.WIDE R56, R10, 0x2, R56 ;  /* 0x000000020a387825 */ /* 0x000fc800078e0238 */
[----:B------:R-:W-:-:S03]  /*9c40*/  IMAD.WIDE R54, R10, 0x2, R54 ;  /* 0x000000020a367825 */ /* 0x000fc600078e0236 */
[----:B------:R-:W-:Y:S01]  /*9c50*/  HMMA.16816.F32 R120, R120, R114, R92 ;  /* 0x000000727878723c */ /* 0x000fe2000000185c */
[----:B------:R-:W-:-:S04]  /*9c60*/  IMAD.WIDE R52, R10, 0x2, R52 ;  /* 0x000000020a347825 */ /* 0x000fc800078e0234 */
[----:B------:R-:W-:Y:S02]  /*9c70*/  IMAD.SHL.U32 R160, R160, 0x80, RZ ;  /* 0x00000080a0a07824 */ /* 0x000fe400078e00ff */
[C---:B------:R-:W-:Y:S01]  /*9c80*/  IMAD.WIDE R46, R10.reuse, 0x2, R46 ;  /* 0x000000020a2e7825 */ /* 0x040fe200078e022e */
[----:B------:R-:W-:Y:S03]  /*9c90*/  HMMA.16816.F32 R68, R48, R70, R96 ;  /* 0x000000463044723c */ /* 0x000fe60000001860 */
[----:B------:R-:W-:-:S05]  /*9ca0*/  IMAD.WIDE R44, R10, 0x2, R44 ;  /* 0x000000020a2c7825 */ /* 0x000fca00078e022c */
[----:B------:R-:W-:Y:S01]  /*9cb0*/  HMMA.16816.F32 R64, R48, R66, R104 ;  /* 0x000000423040723c */ /* 0x000fe20000001868 */
[----:B------:R-:W-:-:S04]  /*9cc0*/  IMAD.WIDE R20, R10, 0x2, R20 ;  /* 0x000000020a147825 */ /* 0x000fc800078e0214 */
[----:B------:R-:W-:-:S03]  /*9cd0*/  IMAD.MOV.U32 R153, RZ, RZ, R58 ;  /* 0x000000ffff997224 */ /* 0x000fc600078e003a */
        /* <DEDUP_REMOVED lines=10> */
[----:B------:R-:W-:-:S04]  /*9d80*/  IMAD.WIDE R42, R160, 0x2, R42 ;  /* 0x00000002a02a7825 */ /* 0x000fc800078e022a */
[----:B------:R-:W-:Y:S02]  /*9d90*/  IMAD.MOV.U32 R233, RZ, RZ, R46 ;  /* 0x000000ffffe97224 */ /* 0x000fe400078e002e */
[----:B------:R-:W-:Y:S02]  /*9da0*/  IMAD.MOV.U32 R214, RZ, RZ, R47 ;  /* 0x000000ffffd67224 */ /* 0x000fe400078e002f */
[----:B------:R-:W-:Y:S02]  /*9db0*/  IMAD.MOV.U32 R234, RZ, RZ, R44 ;  /* 0x000000ffffea7224 */ /* 0x000fe400078e002c */
[----:B------:R-:W-:Y:S01]  /*9dc0*/  IMAD.MOV.U32 R215, RZ, RZ, R45 ;  /* 0x000000ffffd77224 */ /* 0x000fe200078e002d */
[----:B------:R-:W-:Y:S01]  /*9dd0*/  @!P0 CALL.REL.NOINC `(.L_x_1) ;  /* 0x0000001000008944 */ /* 0x000fe20003c00000 */
[----:B------:R-:W-:Y:S05]  /*9de0*/  BRA `(.L_x_2) ;  /* 0xffffb1b000007947 */ /* 0x000fea000383ffff */
.L_x_1:
[----:B------:R-:W-:Y:S02]  /*9df0*/  F2FP.PACK_AB R12, R67, R71 ;  /* 0x00000047430c723e */ /* 0x000fe400000000ff */
[----:B------:R-:W-:Y:S02]  /*9e00*/  F2FP.PACK_AB R10, R87, R83 ;  /* 0x00000053570a723e */ /* 0x000fe400000000ff */
[----:B------:R-:W-:-:S02]  /*9e10*/  F2FP.PACK_AB R8, R65, R69 ;  /* 0x000000454108723e */ /* 0x000fc400000000ff */
[----:B------:R-:W-:Y:S02]  /*9e20*/  F2FP.PACK_AB R6, R85, R81 ;  /* 0x000000515506723e */ /* 0x000fe400000000ff */
[----:B------:R-:W-:Y:S02]  /*9e30*/  F2FP.PACK_AB R13, R115, R75 ;  /* 0x0000004b730d723e */ /* 0x000fe400000000ff */
[----:B------:R-:W-:Y:S02]  /*9e40*/  F2FP.PACK_AB R67, R114, R74 ;  /* 0x0000004a7243723e */ /* 0x000fe400000000ff */
        /* <DEDUP_REMOVED lines=10> */
.L_x_0:
[----:B------:R-:W2:Y:S04]  /*9ef0*/  LDL.LU R17, [R1] ;  /* 0x0000000001117983 */ /* 0x000ea80000300800 */
[----:B------:R-:W1:Y:S02]  /*9f00*/  S2R R14, SR_TID.X ;  /* 0x00000000000e7919 */ /* 0x000e640000002100 */
[----:B-1----:R-:W-:Y:S01]  /*9f10*/  SHF.R.S32.HI R2, RZ, 0x4, R14 ;  /* 0x00000004ff027819 */ /* 0x002fe2000001140e */
[C---:B------:R-:W-:Y:S01]  /*9f20*/  IMAD.SHL.U32 R3, R14.reuse, 0x20, RZ ;  /* 0x000000200e037824 */ /* 0x040fe200078e00ff */
[----:B------:R-:W-:Y:S02]  /*9f30*/  LOP3.LUT R15, R14, 0xc, RZ, 0xc0, !PT ;  /* 0x0000000c0e0f7812 */ /* 0x000fe400078ec0ff */
[----:B------:R-:W-:Y:S01]  /*9f40*/  SGXT R2, R2, 0x1 ;  /* 0x000000010202781a */ /* 0x000fe20000000200 */
[C---:B------:R-:W-:Y:S01]  /*9f50*/  IMAD.SHL.U32 R0, R14.reuse, 0x8, RZ ;  /* 0x000000080e007824 */ /* 0x040fe200078e00ff */
[----:B------:R-:W-:-:S02]  /*9f60*/  LOP3.LUT R18, R14, 0x40, RZ, 0xc0, !PT ;  /* 0x000000400e127812 */ /* 0x000fc400078ec0ff */
[C---:B------:R-:W-:Y:S02]  /*9f70*/  LOP3.LUT R16, R3.reuse, 0x60, RZ, 0xc0, !PT ;  /* 0x0000006003107812 */ /* 0x040fe400078ec0ff */
[----:B------:R-:W-:Y:S02]  /*9f80*/  LOP3.LUT R14, R3, 0x400, RZ, 0xc0, !PT ;  /* 0x00000400030e7812 */ /* 0x000fe400078ec0ff */
[----:B------:R-:W-:Y:S01]  /*9f90*/  LOP3.LUT R3, R2, 0x808, RZ, 0xc0, !PT ;  /* 0x0000080802037812 */ /* 0x000fe200078ec0ff */
[----:B------:R-:W-:Y:S02]  /*9fa0*/  IMAD R16, R15, 0x200, R16 ;  /* 0x000002000f107824 */ /* 0x000fe400078e0210 */
[----:B------:R-:W-:Y:S01]  /*9fb0*/  IMAD R14, R18, 0x2, R14 ;  /* 0x00000002120e7824 */ /* 0x000fe200078e020e */
[----:B------:R-:W-:Y:S01]  /*9fc0*/  LOP3.LUT R3, R3, 0x78, R0, 0x78, !PT ;  /* 0x0000007803037812 */ /* 0x000fe200078e7800 */
[----:B------:R-:W-:Y:S01]  /*9fd0*/  IMAD R15, R15, 0x2, R16 ;  /* 0x000000020f0f7824 */ /* 0x000fe200078e0210 */
[----:B------:R-:W-:-:S03]  /*9fe0*/  LOP3.LUT R0, R0, 0x380, RZ, 0xc0, !PT ;  /* 0x0000038000007812 */ /* 0x000fc600078ec0ff */
[----:B------:R-:W-:Y:S01]  /*9ff0*/  IMAD.IADD R14, R14, 0x1, R3 ;  /* 0x000000010e0e7824 */ /* 0x000fe200078e0203 */
[----:B------:R-:W-:Y:S01]  /*a000*/  BAR.SYNC.DEFER_BLOCKING 0x0 ;  /* 0x0000000000007b1d */ /* 0x000fe20000010000 */
[----:B------:R-:W-:-:S03]  /*a010*/  IMAD.IADD R37, R0, 0x1, R15 ;  /* 0x0000000100257824 */ /* 0x000fc600078e020f */
[----:B------:R-:W-:Y:S02]  /*a020*/  LOP3.LUT R15, R14, 0x10, RZ, 0x3c, !PT ;  /* 0x000000100e0f7812 */ /* 0x000fe400078e3cff */
[----:B------:R-:W-:Y:S04]  /*a030*/  STS.64 [R14], R80 ;  /* 0x000000500e007388 */ /* 0x000fe80000000a00 */
[----:B------:R-:W-:Y:S04]  /*a040*/  STS.64 [R14+0x200], R6 ;  /* 0x000200060e007388 */ /* 0x000fe80000000a00 */
[----:B------:R-:W-:Y:S04]  /*a050*/  STS.64 [R14+0x100], R64 ;  /* 0x000100400e007388 */ /* 0x000fe80000000a00 */
[----:B------:R1:W-:Y:S04]  /*a060*/  STS.64 [R14+0x300], R8 ;  /* 0x000300080e007388 */ /* 0x0003e80000000a00 */
[----:B------:R-:W-:Y:S04]  /*a070*/  STS.64 [R15+0x1000], R82 ;  /* 0x001000520f007388 */ /* 0x000fe80000000a00 */
[----:B------:R3:W-:Y:S04]  /*a080*/  STS.64 [R15+0x1200], R10 ;  /* 0x0012000a0f007388 */ /* 0x0007e80000000a00 */
[----:B------:R-:W-:Y:S04]  /*a090*/  STS.64 [R15+0x1100], R66 ;  /* 0x001100420f007388 */ /* 0x000fe80000000a00 */
[----:B------:R4:W-:Y:S04]  /*a0a0*/  STS.64 [R15+0x1300], R12 ;  /* 0x0013000c0f007388 */ /* 0x0009e80000000a00 */
[----:B------:R-:W-:Y:S01]  /*a0b0*/  BAR.SYNC.DEFER_BLOCKING 0x0 ;  /* 0x0000000000007b1d */ /* 0x000fe20000010000 */
[----:B------:R-:W-:-:S02]  /*a0c0*/  LOP3.LUT R38, R37, 0x8, RZ, 0x3c, !PT ;  /* 0x0000000825267812 */ /* 0x000fc400078e3cff */
[C---:B------:R-:W-:Y:S02]  /*a0d0*/  LOP3.LUT R39, R37.reuse, 0x10, RZ, 0x3c, !PT ;  /* 0x0000001025277812 */ /* 0x040fe400078e3cff */
[----:B------:R-:W-:Y:S01]  /*a0e0*/  LOP3.LUT R40, R37, 0x18, RZ, 0x3c, !PT ;  /* 0x0000001825287812 */ /* 0x000fe200078e3cff */
[----:B------:R-:W5:Y:S04]  /*a0f0*/  LDS.64 R42, [R37] ;  /* 0x00000000252a7984 */ /* 0x000f680000000a00 */
[----:B------:R-:W0:Y:S04]  /*a100*/  LDS.64 R46, [R38] ;  /* 0x00000000262e7984 */ /* 0x000e280000000a00 */
[----:B------:R-:W0:Y:S04]  /*a110*/  LDS.64 R50, [R39] ;  /* 0x0000000027327984 */ /* 0x000e280000000a00 */
[----:B0-----:R-:W0:Y:S04]  /*a120*/  LDS.64 R54, [R40] ;  /* 0x0000000028367984 */ /* 0x001e280000000a00 */
[----:B------:R-:W0:Y:S01]  /*a130*/  LDS.64 R44, [R37+0x400] ;  /* 0x00040000252c7984 */ /* 0x000e220000000a00 */
[----:B------:R-:W-:-:S02]  /*a140*/  LOP3.LUT R2, R5, R4, RZ, 0xfc, !PT ;  /* 0x0000000405027212 */ /* 0x000fc400078efcff */
[C-C-:B------:R-:W-:Y:S01]  /*a150*/  LOP3.LUT R0, R5.reuse, 0x2, R4.reuse, 0xfe, !PT ;  /* 0x0000000205007812 */ /* 0x140fe200078efe04 */
[----:B------:R-:W0:Y:S02]  /*a160*/  LDS.64 R48, [R38+0x400] ;  /* 0x0004000026307984 */ /* 0x000e240000000a00 */
[----:B-1----:R-:W-:Y:S02]  /*a170*/  IMAD R9, R2, c[0x0][0x198], RZ ;  /* 0x0000660002097a24 */ /* 0x002fe400078e02ff */
[----:B------:R-:W1:Y:S01]  /*a180*/  LDS.64 R52, [R39+0x400] ;  /* 0x0004000027347984 */ /* 0x000e620000000a00 */
[C-C-:B------:R-:W-:Y:S01]  /*a190*/  LOP3.LUT R35, R5.reuse, 0x4, R4.reuse, 0xfe, !PT ;  /* 0x0000000405237812 */ /* 0x140fe200078efe04 */
[----:B------:R-:W-:Y:S02]  /*a1a0*/  IMAD R36, R0, c[0x0][0x198], RZ ;  /* 0x0000660000247a24 */ /* 0x000fe400078e02ff */
[----:B------:R-:W0:Y:S01]  /*a1b0*/  LDS.64 R40, [R40+0x400] ;  /* 0x0004000028287984 */ /* 0x000e220000000a00 */
[----:B------:R-:W-:-:S02]  /*a1c0*/  LOP3.LUT R6, R5, 0x6, R4, 0xfe, !PT ;  /* 0x0000000605067812 */ /* 0x000fc400078efe04 */
[C-C-:B------:R-:W-:Y:S02]  /*a1d0*/  LOP3.LUT R7, R5.reuse, 0x8, R4.reuse, 0xfe, !PT ;  /* 0x0000000805077812 */ /* 0x140fe400078efe04 */
[C-C-:B------:R-:W-:Y:S02]  /*a1e0*/  LOP3.LUT R8, R5.reuse, 0xa, R4.reuse, 0xfe, !PT ;  /* 0x0000000a05087812 */ /* 0x140fe400078efe04 */
[C-C-:B---3--:R-:W-:Y:S02]  /*a1f0*/  LOP3.LUT R11, R5.reuse, 0xc, R4.reuse, 0xfe, !PT ;  /* 0x0000000c050b7812 */ /* 0x148fe400078efe04 */
[C-C-:B------:R-:W-:Y:S02]  /*a200*/  LOP3.LUT R10, R5.reuse, 0xe, R4.reuse, 0xfe, !PT ;  /* 0x0000000e050a7812 */ /* 0x140fe400078efe04 */
[C-C-:B------:R-:W-:Y:S02]  /*a210*/  LOP3.LUT R34, R5.reuse, 0x10, R4.reuse, 0xfe, !PT ;  /* 0x0000001005227812 */ /* 0x140fe400078efe04 */
[----:B------:R-:W-:-:S02]  /*a220*/  LOP3.LUT R33, R5, 0x12, R4, 0xfe, !PT ;  /* 0x0000001205217812 */ /* 0x000fc400078efe04 */
[C-C-:B------:R-:W-:Y:S02]  /*a230*/  LOP3.LUT R32, R5.reuse, 0x14, R4.reuse, 0xfe, !PT ;  /* 0x0000001405207812 */ /* 0x140fe400078efe04 */
[C-C-:B------:R-:W-:Y:S02]  /*a240*/  LOP3.LUT R31, R5.reuse, 0x16, R4.reuse, 0xfe, !PT ;  /* 0x00000016051f7812 */ /* 0x140fe400078efe04 */
[C-C-:B------:R-:W-:Y:S02]  /*a250*/  LOP3.LUT R30, R5.reuse, 0x18, R4.reuse, 0xfe, !PT ;  /* 0x00000018051e7812 */ /* 0x140fe400078efe04 */
        /* <DEDUP_REMOVED lines=13> */
[C-C-:B----4-:R-:W-:Y:S02]  /*a330*/  LOP3.LUT R15, R5.reuse, 0x36, R4.reuse, 0xfe, !PT ;  /* 0x00000036050f7812 */ /* 0x150fe400078efe04 */
[----:B------:R-:W-:-:S02]  /*a340*/  LOP3.LUT R14, R5, 0x38, R4, 0xfe, !PT ;  /* 0x00000038050e7812 */ /* 0x000fc400078efe04 */
[C-C-:B------:R-:W-:Y:S02]  /*a350*/  LOP3.LUT R12, R5.reuse, 0x3a, R4.reuse, 0xfe, !PT ;  /* 0x0000003a050c7812 */ /* 0x140fe400078efe04 */
[----:B------:R-:W-:Y:S01]  /*a360*/  LOP3.LUT R13, R5, 0x3c, R4, 0xfe, !PT ;  /* 0x0000003c050d7812 */ /* 0x000fe200078efe04 */
[C---:B--2---:R-:W-:Y:S01]  /*a370*/  IMAD R3, R17.reuse, c[0x0][0x194], RZ ;  /* 0x0000650011037a24 */ /* 0x044fe200078e02ff */
[----:B------:R-:W-:-:S04]  /*a380*/  ISETP.GE.AND P0, PT, R17, c[0x0][0x178], PT ;  /* 0x00005e0011007a0c */ /* 0x000fc80003f06270 */
[C---:B------:R-:W-:Y:S02]  /*a390*/  LEA R56, P2, R3.reuse, c[0x0][0x170], 0x1 ;  /* 0x00005c0003387a11 */ /* 0x040fe400078408ff */
[----:B------:R-:W-:Y:S02]  /*a3a0*/  ISETP.LT.AND P1, PT, R2, c[0x0][0x17c], !P0 ;  /* 0x00005f0002007a0c */ /* 0x000fe40004721270 */
[----:B------:R-:W-:Y:S02]  /*a3b0*/  LEA.HI.X.SX32 R58, R3, c[0x0][0x174], 0x1, P2 ;  /* 0x00005d00033a7a11 */ /* 0x000fe400010f0eff */
[----:B------:R-:W-:Y:S02]  /*a3c0*/  LEA R2, P2, R9, R56, 0x1 ;  /* 0x0000003809027211 */ /* 0x000fe400078408ff */
[----:B------:R-:W-:Y:S02]  /*a3d0*/  ISETP.LT.AND P5, PT, R0, c[0x0][0x17c], !P0 ;  /* 0x00005f0000007a0c */ /* 0x000fe400047a1270 */
[----:B------:R-:W-:-:S02]  /*a3e0*/  LOP3.LUT R17, R5, 0x32, R4, 0xfe, !PT ;  /* 0x0000003205117812 */ /* 0x000fc400078efe04 */
[----:B------:R-:W-:Y:S02]  /*a3f0*/  LEA.HI.X.SX32 R3, R9, R58, 0x1, P2 ;  /* 0x0000003a09037211 */ /* 0x000fe400010f0eff */
[----:B------:R-:W-:Y:S02]  /*a400*/  LOP3.LUT R0, R5, 0x3e, R4, 0xfe, !PT ;  /* 0x0000003e05007812 */ /* 0x000fe400078efe04 */
[C---:B------:R-:W-:Y:S01]  /*a410*/  ISETP.LT.AND P3, PT, R35.reuse, c[0x0][0x17c], !P0 ;  /* 0x00005f0023007a0c */ /* 0x040fe20004761270 */
[----:B------:R-:W-:Y:S01]  /*a420*/  IMAD R35, R35, c[0x0][0x198], RZ ;  /* 0x0000660023237a24 */ /* 0x000fe200078e02ff */
[----:B------:R-:W-:Y:S01]  /*a430*/  LEA R4, P2, R36, R56, 0x1 ;  /* 0x0000003824047211 */ /* 0x000fe200078408ff */
[----:B-----5:R2:W-:Y:S01]  /*a440*/  @P1 STG.E.U16 [R2.64], R42 ;  /* 0x0000002a02001986 */ /* 0x0205e2000c101506 */
[C---:B------:R-:W-:Y:S01]  /*a450*/  ISETP.LT.AND P4, PT, R6.reuse, c[0x0][0x17c], !P0 ;  /* 0x00005f0006007a0c */ /* 0x040fe20004781270 */
[----:B------:R-:W-:Y:S01]  /*a460*/  IMAD R9, R6, c[0x0][0x198], RZ ;  /* 0x0000660006097a24 */ /* 0x000fe200078e02ff */
[----:B------:R-:W-:Y:S01]  /*a470*/  LEA.HI.X.SX32 R5, R36, R58, 0x1, P2 ;  /* 0x0000003a24057211 */ /* 0x000fe200010f0eff */
[----:B------:R-:W-:Y:S01]  /*a480*/  IMAD R36, R7, c[0x0][0x198], RZ ;  /* 0x0000660007247a24 */ /* 0x000fe200078e02ff */
[----:B------:R-:W-:-:S02]  /*a490*/  LEA R6, P1, R35, R56, 0x1 ;  /* 0x0000003823067211 */ /* 0x000fc400078208ff */
[----:B------:R-:W-:Y:S01]  /*a4a0*/  ISETP.LT.AND P2, PT, R7, c[0x0][0x17c], !P0 ;  /* 0x00005f0007007a0c */ /* 0x000fe20004741270 */
[----:B------:R3:W-:Y:S01]  /*a4b0*/  @P5 STG.E.U16 [R4.64], R46 ;  /* 0x0000002e04005986 */ /* 0x0007e2000c101506 */
[----:B------:R-:W-:Y:S01]  /*a4c0*/  LEA.HI.X.SX32 R7, R35, R58, 0x1, P1 ;  /* 0x0000003a23077211 */ /* 0x000fe200008f0eff */
[C---:B------:R-:W-:Y:S01]  /*a4d0*/  IMAD R35, R8.reuse, c[0x0][0x198], RZ ;  /* 0x0000660008237a24 */ /* 0x040fe200078e02ff */
[----:B------:R-:W-:Y:S02]  /*a4e0*/  ISETP.LT.AND P1, PT, R8, c[0x0][0x17c], !P0 ;  /* 0x00005f0008007a0c */ /* 0x000fe40004721270 */
[CC--:B--2---:R-:W-:Y:S02]  /*a4f0*/  LEA R2, P5, R9.reuse, R56.reuse, 0x1 ;  /* 0x0000003809027211 */ /* 0x0c4fe400078a08ff */
[----:B------:R-:W-:Y:S02]  /*a500*/  LEA R8, P6, R36, R56, 0x1 ;  /* 0x0000003824087211 */ /* 0x000fe400078c08ff */
[----:B------:R-:W-:-:S02]  /*a510*/  LEA.HI.X.SX32 R3, R9, R58, 0x1, P5 ;  /* 0x0000003a09037211 */ /* 0x000fc400028f0eff */
[----:B------:R-:W-:Y:S02]  /*a520*/  LEA.HI.X.SX32 R9, R36, R58, 0x1, P6 ;  /* 0x0000003a24097211 */ /* 0x000fe400030f0eff */
[----:B---3--:R-:W-:Y:S01]  /*a530*/  LEA R4, P5, R35, R56, 0x1 ;  /* 0x0000003823047211 */ /* 0x008fe200078a08ff */
[----:B------:R2:W-:Y:S01]  /*a540*/  @P3 STG.E.U16 [R6.64], R50 ;  /* 0x0000003206003986 */ /* 0x0005e2000c101506 */
[C---:B------:R-:W-:Y:S01]  /*a550*/  ISETP.LT.AND P3, PT, R11.reuse, c[0x0][0x17c], !P0 ;  /* 0x00005f000b007a0c */ /* 0x040fe20004761270 */
[----:B------:R-:W-:Y:S01]  /*a560*/  IMAD R11, R11, c[0x0][0x198], RZ ;  /* 0x000066000b0b7a24 */ /* 0x000fe200078e02ff */
[----:B------:R-:W-:Y:S01]  /*a570*/  LEA.HI.X.SX32 R5, R35, R58, 0x1, P5 ;  /* 0x0000003a23057211 */ /* 0x000fe200028f0eff */
[----:B0-----:R-:W-:Y:S01]  /*a580*/  @P4 STG.E.U16 [R2.64], R54 ;  /* 0x0000003602004986 */ /* 0x001fe2000c101506 */
[----:B------:R-:W-:-:S03]  /*a590*/  IMAD R35, R10, c[0x0][0x198], RZ ;  /* 0x000066000a237a24 */ /* 0x000fc600078e02ff */
[----:B------:R-:W-:Y:S01]  /*a5a0*/  @P2 STG.E.U16 [R8.64], R44 ;  /* 0x0000002c08002986 */ /* 0x000fe2000c101506 */
[----:B------:R-:W-:Y:S02]  /*a5b0*/  ISETP.LT.AND P2, PT, R10, c[0x0][0x17c], !P0 ;  /* 0x00005f000a007a0c */ /* 0x000fe40004741270 */
[-C--:B------:R-:W-:Y:S02]  /*a5c0*/  LEA R10, P4, R11, R56.reuse, 0x1 ;  /* 0x000000380b0a7211 */ /* 0x080fe400078808ff */
[----:B--2---:R-:W-:Y:S02]  /*a5d0*/  LEA R6, P5, R35, R56, 0x1 ;  /* 0x0000003823067211 */ /* 0x004fe400078a08ff */
[-C--:B------:R-:W-:Y:S02]  /*a5e0*/  LEA.HI.X.SX32 R11, R11, R58.reuse, 0x1, P4 ;  /* 0x0000003a0b0b7211 */ /* 0x080fe400020f0eff */
[C---:B------:R-:W-:Y:S01]  /*a5f0*/  ISETP.LT.AND P4, PT, R33.reuse, c[0x0][0x17c], !P0 ;  /* 0x00005f0021007a0c */ /* 0x040fe20004781270 */
[----:B------:R-:W-:Y:S01]  /*a600*/  IMAD R33, R33, c[0x0][0x198], RZ ;  /* 0x0000660021217a24 */ /* 0x000fe200078e02ff */
[----:B------:R-:W-:Y:S01]  /*a610*/  LEA.HI.X.SX32 R7, R35, R58, 0x1, P5 ;  /* 0x0000003a23077211 */ /* 0x000fe200028f0eff */
[----:B------:R0:W-:Y:S01]  /*a620*/  @P1 STG.E.U16 [R4.64], R48 ;  /* 0x0000003004001986 */ /* 0x0001e2000c101506 */
[C---:B------:R-:W-:Y:S01]  /*a630*/  ISETP.LT.AND P1, PT, R34.reuse, c[0x0][0x17c], !P0 ;  /* 0x00005f0022007a0c */ /* 0x040fe20004721270 */
[----:B------:R-:W-:-:S02]  /*a640*/  IMAD R34, R34, c[0x0][0x198], RZ ;  /* 0x0000660022227a24 */ /* 0x000fc400078e02ff */
[----:B-1----:R-:W-:Y:S04]  /*a650*/  @P3 STG.E.U16 [R10.64], R52 ;  /* 0x000000340a003986 */ /* 0x002fe8000c101506 */
[----:B------:R-:W-:Y:S01]  /*a660*/  @P2 STG.E.U16 [R6.64], R40 ;  /* 0x0000002806002986 */ /* 0x000fe2000c101506 */
[CC--:B0-----:R-:W-:Y:S02]  /*a670*/  LEA R4, P2, R33.reuse, R56.reuse, 0x1 ;  /* 0x0000003821047211 */ /* 0x0c1fe400078408ff */
[----:B------:R-:W-:Y:S02]  /*a680*/  LEA R2, P3, R34, R56, 0x1 ;  /* 0x0000003822027211 */ /* 0x000fe400078608ff */
[----:B------:R-:W-:Y:S02]  /*a690*/  LEA.HI.X.SX32 R5, R33, R58, 0x1, P2 ;  /* 0x0000003a21057211 */ /* 0x000fe400010f0eff */
[C---:B------:R-:W-:Y:S01]  /*a6a0*/  ISETP.LT.AND P2, PT, R32.reuse, c[0x0][0x17c], !P0 ;  /* 0x00005f0020007a0c */ /* 0x040fe20004741270 */
[----:B------:R-:W-:Y:S01]  /*a6b0*/  IMAD R32, R32, c[0x0][0x198], RZ ;  /* 0x0000660020207a24 */ /* 0x000fe200078e02ff */
[----:B------:R-:W-:-:S02]  /*a6c0*/  PRMT R42, R42, 0x7632, R42 ;  /* 0x000076322a2a7816 */ /* 0x000fc4000000002a */
[----:B------:R-:W-:Y:S02]  /*a6d0*/  LEA.HI.X.SX32 R3, R34, R58, 0x1, P3 ;  /* 0x0000003a22037211 */ /* 0x000fe400018f0eff */
[----:B------:R-:W-:Y:S02]  /*a6e0*/  PRMT R46, R46, 0x7632, R46 ;  /* 0x000076322e2e7816 */ /* 0x000fe4000000002e */
[----:B------:R-:W-:Y:S01]  /*a6f0*/  LEA R8, P3, R32, R56, 0x1 ;  /* 0x0000003820087211 */ /* 0x000fe200078608ff */
[----:B------:R0:W-:Y:S01]  /*a700*/  @P1 STG.E.U16 [R2.64], R42 ;  /* 0x0000002a02001986 */ /* 0x0001e2000c101506 */
[----:B------:R-:W-:Y:S02]  /*a710*/  PRMT R50, R50, 0x7632, R50 ;  /* 0x0000763232327816 */ /* 0x000fe40000000032 */
[C---:B------:R-:W-:Y:S01]  /*a720*/  ISETP.LT.AND P1, PT, R31.reuse, c[0x0][0x17c], !P0 ;  /* 0x00005f001f007a0c */ /* 0x040fe20004721270 */
[----:B------:R1:W-:Y:S01]  /*a730*/  @P4 STG.E.U16 [R4.64], R46 ;  /* 0x0000002e04004986 */ /* 0x0003e2000c101506 */
[----:B------:R-:W-:Y:S01]  /*a740*/  LEA.HI.X.SX32 R9, R32, R58, 0x1, P3 ;  /* 0x0000003a20097211 */ /* 0x000fe200018f0eff */
[----:B------:R-:W-:Y:S01]  /*a750*/  IMAD R31, R31, c[0x0][0x198], RZ ;  /* 0x000066001f1f7a24 */ /* 0x000fe200078e02ff */
[C---:B------:R-:W-:Y:S01]  /*a760*/  ISETP.LT.AND P4, PT, R30.reuse, c[0x0][0x17c], !P0 ;  /* 0x00005f001e007a0c */ /* 0x040fe20004781270 */
[----:B------:R-:W-:Y:S01]  /*a770*/  IMAD R30, R30, c[0x0][0x198], RZ ;  /* 0x000066001e1e7a24 */ /* 0x000fe200078e02ff */
[C---:B------:R-:W-:Y:S01]  /*a780*/  ISETP.LT.AND P3, PT, R29.reuse, c[0x0][0x17c], !P0 ;  /* 0x00005f001d007a0c */ /* 0x040fe20004761270 */
[----:B------:R-:W-:Y:S01]  /*a790*/  IMAD R29, R29, c[0x0][0x198], RZ ;  /* 0x000066001d1d7a24 */ /* 0x000fe200078e02ff */
[----:B------:R2:W-:Y:S01]  /*a7a0*/  @P2 STG.E.U16 [R8.64], R50 ;  /* 0x0000003208002986 */ /* 0x0005e2000c101506 */
[----:B0-----:R-:W-:-:S03]  /*a7b0*/  LEA R2, P2, R31, R56, 0x1 ;  /* 0x000000381f027211 */ /* 0x001fc600078408ff */
[-C--:B------:R-:W-:Y:S02]  /*a7c0*/  LEA R6, P6, R29, R56.reuse, 0x1 ;  /* 0x000000381d067211 */ /* 0x080fe400078c08ff */
[----:B-1----:R-:W-:Y:S02]  /*a7d0*/  LEA R4, P5, R30, R56, 0x1 ;  /* 0x000000381e047211 */ /* 0x002fe400078a08ff */
[----:B------:R-:W-:Y:S02]  /*a7e0*/  PRMT R54, R54, 0x7632, R54 ;  /* 0x0000763236367816 */ /* 0x000fe40000000036 */
[-C--:B------:R-:W-:Y:S02]  /*a7f0*/  LEA.HI.X.SX32 R3, R31, R58.reuse, 0x1, P2 ;  /* 0x0000003a1f037211 */ /* 0x080fe400010f0eff */
[----:B------:R-:W-:Y:S02]  /*a800*/  PRMT R44, R44, 0x7632, R44 ;  /* 0x000076322c2c7816 */ /* 0x000fe4000000002c */
[----:B------:R-:W-:-:S02]  /*a810*/  LEA.HI.X.SX32 R5, R30, R58, 0x1, P5 ;  /* 0x0000003a1e057211 */ /* 0x000fc400028f0eff */
[----:B------:R-:W-:Y:S02]  /*a820*/  PRMT R48, R48, 0x7632, R48 ;  /* 0x0000763230307816 */ /* 0x000fe40000000030 */
[----:B------:R-:W-:Y:S01]  /*a830*/  LEA.HI.X.SX32 R7, R29, R58, 0x1, P6 ;  /* 0x0000003a1d077211 */ /* 0x000fe200030f0eff */
[----:B------:R0:W-:Y:S01]  /*a840*/  @P1 STG.E.U16 [R2.64], R54 ;  /* 0x0000003602001986 */ /* 0x0001e2000c101506 */
[C---:B------:R-:W-:Y:S01]  /*a850*/  ISETP.LT.AND P1, PT, R28.reuse, c[0x0][0x17c], !P0 ;  /* 0x00005f001c007a0c */ /* 0x040fe20004721270 */
[----:B------:R-:W-:Y:S02]  /*a860*/  IMAD R28, R28, c[0x0][0x198], RZ ;  /* 0x000066001c1c7a24 */ /* 0x000fe400078e02ff */
[----:B------:R1:W-:Y:S04]  /*a870*/  @P4 STG.E.U16 [R4.64], R44 ;  /* 0x0000002c04004986 */ /* 0x0003e8000c101506 */
[----:B------:R3:W-:Y:S01]  /*a880*/  @P3 STG.E.U16 [R6.64], R48 ;  /* 0x0000003006003986 */ /* 0x0007e2000c101506 */
[C---:B------:R-:W-:Y:S01]  /*a890*/  ISETP.LT.AND P3, PT, R27.reuse, c[0x0][0x17c], !P0 ;  /* 0x00005f001b007a0c */ /* 0x040fe20004761270 */
[----:B------:R-:W-:Y:S01]  /*a8a0*/  IMAD R27, R27, c[0x0][0x198], RZ ;  /* 0x000066001b1b7a24 */ /* 0x000fe200078e02ff */
[C---:B------:R-:W-:Y:S01]  /*a8b0*/  ISETP.LT.AND P2, PT, R26.reuse, c[0x0][0x17c], !P0 ;  /* 0x00005f001a007a0c */ /* 0x040fe20004741270 */
[----:B------:R-:W-:Y:S01]  /*a8c0*/  IMAD R26, R26, c[0x0][0x198], RZ ;  /* 0x000066001a1a7a24 */ /* 0x000fe200078e02ff */
[----:B--2---:R-:W-:-:S02]  /*a8d0*/  LEA R8, P6, R28, R56, 0x1 ;  /* 0x000000381c087211 */ /* 0x004fc400078c08ff */
[C---:B------:R-:W-:Y:S01]  /*a8e0*/  ISETP.LT.AND P4, PT, R25.reuse, c[0x0][0x17c], !P0 ;  /* 0x00005f0019007a0c */ /* 0x040fe20004781270 */
[----:B------:R-:W-:Y:S01]  /*a8f0*/  IMAD R25, R25, c[0x0][0x198], RZ ;  /* 0x0000660019197a24 */ /* 0x000fe200078e02ff */
[----:B0-----:R-:W-:Y:S02]  /*a900*/  LEA R2, P5, R27, R56, 0x1 ;  /* 0x000000381b027211 */ /* 0x001fe400078a08ff */
[----:B------:R-:W-:Y:S02]  /*a910*/  PRMT R52, R52, 0x7632, R52 ;  /* 0x0000763234347816 */ /* 0x000fe40000000034 */
[----:B------:R-:W-:Y:S02]  /*a920*/  LEA.HI.X.SX32 R9, R28, R58, 0x1, P6 ;  /* 0x0000003a1c097211 */ /* 0x000fe400030f0eff */
[----:B-1----:R-:W-:Y:S02]  /*a930*/  LEA R4, P6, R26, R56, 0x1 ;  /* 0x000000381a047211 */ /* 0x002fe400078c08ff */
[----:B------:R-:W-:-:S02]  /*a940*/  PRMT R40, R40, 0x7632, R40 ;  /* 0x0000763228287816 */ /* 0x000fc40000000028 */
[----:B------:R-:W-:Y:S02]  /*a950*/  LEA.HI.X.SX32 R3, R27, R58, 0x1, P5 ;  /* 0x0000003a1b037211 */ /* 0x000fe400028f0eff */
[C---:B---3--:R-:W-:Y:S01]  /*a960*/  LEA R6, P5, R25.reuse, R56, 0x1 ;  /* 0x0000003819067211 */ /* 0x048fe200078a08ff */
[----:B------:R0:W-:Y:S01]  /*a970*/  @P1 STG.E.U16 [R8.64], R52 ;  /* 0x0000003408001986 */ /* 0x0001e2000c101506 */
[-C--:B------:R-:W-:Y:S02]  /*a980*/  LEA.HI.X.SX32 R5, R26, R58.reuse, 0x1, P6 ;  /* 0x0000003a1a057211 */ /* 0x080fe400030f0eff */
[----:B------:R-:W-:Y:S01]  /*a990*/  LEA.HI.X.SX32 R7, R25, R58, 0x1, P5 ;  /* 0x0000003a19077211 */ /* 0x000fe200028f0eff */
[----:B------:R1:W-:Y:S01]  /*a9a0*/  @P3 STG.E.U16 [R2.64], R40 ;  /* 0x0000002802003986 */ /* 0x0003e2000c101506 */
[C---:B------:R-:W-:Y:S01]  /*a9b0*/  ISETP.LT.AND P1, PT, R24.reuse, c[0x0][0x17c], !P0 ;  /* 0x00005f0018007a0c */ /* 0x040fe20004721270 */
[----:B------:R-:W-:Y:S01]  /*a9c0*/  IMAD R24, R24, c[0x0][0x198], RZ ;  /* 0x0000660018187a24 */ /* 0x000fe200078e02ff */
[C---:B------:R-:W-:Y:S01]  /*a9d0*/  ISETP.LT.AND P3, PT, R23.reuse, c[0x0][0x17c], !P0 ;  /* 0x00005f0017007a0c */ /* 0x040fe20004761270 */
[----:B------:R-:W-:Y:S01]  /*a9e0*/  IMAD R23, R23, c[0x0][0x198], RZ ;  /* 0x0000660017177a24 */ /* 0x000fe200078e02ff */
[----:B------:R2:W-:Y:S01]  /*a9f0*/  @P2 STG.E.U16 [R4.64], R43 ;  /* 0x0000002b04002986 */ /* 0x0005e2000c101506 */
[C---:B------:R-:W-:Y:S01]  /*aa00*/  ISETP.LT.AND P2, PT, R22.reuse, c[0x0][0x17c], !P0 ;  /* 0x00005f0016007a0c */ /* 0x040fe20004741270 */
[----:B------:R-:W-:Y:S01]  /*aa10*/  IMAD R22, R22, c[0x0][0x198], RZ ;  /* 0x0000660016167a24 */ /* 0x000fe200078e02ff */
[-C--:B0-----:R-:W-:Y:S01]  /*aa20*/  LEA R8, P6, R24, R56.reuse, 0x1 ;  /* 0x0000003818087211 */ /* 0x081fe200078c08ff */
[----:B------:R0:W-:Y:S01]  /*aa30*/  @P4 STG.E.U16 [R6.64], R47 ;  /* 0x0000002f06004986 */ /* 0x0001e2000c101506 */
[C---:B------:R-:W-:Y:S01]  /*aa40*/  ISETP.LT.AND P4, PT, R21.reuse, c[0x0][0x17c], !P0 ;  /* 0x00005f0015007a0c */ /* 0x040fe20004781270 */
[----:B------:R-:W-:Y:S01]  /*aa50*/  IMAD R21, R21, c[0x0][0x198], RZ ;  /* 0x0000660015157a24 */ /* 0x000fe200078e02ff */
[----:B-1----:R-:W-:-:S02]  /*aa60*/  LEA R2, P5, R23, R56, 0x1 ;  /* 0x0000003817027211 */ /* 0x002fc400078a08ff */
[-C--:B------:R-:W-:Y:S02]  /*aa70*/  LEA.HI.X.SX32 R9, R24, R58.reuse, 0x1, P6 ;  /* 0x0000003a18097211 */ /* 0x080fe400030f0eff */
[----:B------:R-:W-:Y:S02]  /*aa80*/  LEA.HI.X.SX32 R3, R23, R58, 0x1, P5 ;  /* 0x0000003a17037211 */ /* 0x000fe400028f0eff */
[CC--:B--2---:R-:W-:Y:S02]  /*aa90*/  LEA R4, P6, R22.reuse, R56.reuse, 0x1 ;  /* 0x0000003816047211 */ /* 0x0c4fe400078c08ff */
[C---:B0-----:R-:W-:Y:S01]  /*aaa0*/  LEA R6, P5, R21.reuse, R56, 0x1 ;  /* 0x0000003815067211 */ /* 0x041fe200078a08ff */
        /* <DEDUP_REMOVED lines=19> */
[----:B0-----:R-:W-:Y:S02]  /*abe0*/  LEA R6, P5, R17, R56, 0x1 ;  /* 0x0000003811067211 */ /* 0x001fe400078a08ff */
[----:B------:R-:W-:Y:S02]  /*abf0*/  PRMT R43, R43, 0x7632, R43 ;  /* 0x000076322b2b7816 */ /* 0x000fe4000000002b */
[----:B------:R-:W-:-:S02]  /*ac00*/  LEA.HI.X.SX32 R5, R18, R58, 0x1, P6 ;  /* 0x0000003a12057211 */ /* 0x000fc400030f0eff */
[----:B------:R-:W-:Y:S02]  /*ac10*/  PRMT R47, R47, 0x7632, R47 ;  /* 0x000076322f2f7816 */ /* 0x000fe4000000002f */
[----:B------:R-:W-:Y:S01]  /*ac20*/  LEA.HI.X.SX32 R7, R17, R58, 0x1, P5 ;  /* 0x0000003a11077211 */ /* 0x000fe200028f0eff */
[----:B------:R-:W-:Y:S04]  /*ac30*/  @P1 STG.E.U16 [R8.64], R53 ;  /* 0x0000003508001986 */ /* 0x000fe8000c101506 */
[----:B------:R-:W-:Y:S04]  /*ac40*/  @P3 STG.E.U16 [R2.64], R41 ;  /* 0x0000002902003986 */ /* 0x000fe8000c101506 */
[----:B------:R0:W-:Y:S04]  /*ac50*/  @P2 STG.E.U16 [R4.64], R43 ;  /* 0x0000002b04002986 */ /* 0x0001e8000c101506 */
[----:B------:R1:W-:Y:S01]  /*ac60*/  @P4 STG.E.U16 [R6.64], R47 ;  /* 0x0000002f06004986 */ /* 0x0003e2000c101506 */
[C---:B------:R-:W-:Y:S01]  /*ac70*/  ISETP.LT.AND P4, PT, R15.reuse, c[0x0][0x17c], !P0 ;  /* 0x00005f000f007a0c */ /* 0x040fe20004781270 */
[----:B------:R-:W-:Y:S01]  /*ac80*/  IMAD R15, R15, c[0x0][0x198], RZ ;  /* 0x000066000f0f7a24 */ /* 0x000fe200078e02ff */
[C---:B------:R-:W-:Y:S01]  /*ac90*/  ISETP.LT.AND P3, PT, R14.reuse, c[0x0][0x17c], !P0 ;  /* 0x00005f000e007a0c */ /* 0x040fe20004761270 */
[----:B------:R-:W-:-:S02]  /*aca0*/  IMAD R14, R14, c[0x0][0x198], RZ ;  /* 0x000066000e0e7a24 */ /* 0x000fc400078e02ff */
[----:B------:R-:W-:Y:S01]  /*acb0*/  IMAD R11, R13, c[0x0][0x198], RZ ;  /* 0x000066000d0b7a24 */ /* 0x000fe200078e02ff */
[CC--:B0-----:R-:W-:Y:S02]  /*acc0*/  LEA R4, P1, R15.reuse, R56.reuse, 0x1 ;  /* 0x000000380f047211 */ /* 0x0c1fe400078208ff */
[C---:B------:R-:W-:Y:S01]  /*acd0*/  ISETP.LT.AND P5, PT, R16.reuse, c[0x0][0x17c], !P0 ;  /* 0x00005f0010007a0c */ /* 0x040fe200047a1270 */
[----:B------:R-:W-:Y:S01]  /*ace0*/  IMAD R16, R16, c[0x0][0x198], RZ ;  /* 0x0000660010107a24 */ /* 0x000fe200078e02ff */
[----:B-1----:R-:W-:Y:S02]  /*acf0*/  LEA R6, P2, R14, R56, 0x1 ;  /* 0x000000380e067211 */ /* 0x002fe400078408ff */
[----:B------:R-:W-:Y:S02]  /*ad00*/  LEA.HI.X.SX32 R5, R15, R58, 0x1, P1 ;  /* 0x0000003a0f057211 */ /* 0x000fe400008f0eff */
[-C--:B------:R-:W-:Y:S01]  /*ad10*/  LEA R10, P1, R11, R56.reuse, 0x1 ;  /* 0x000000380b0a7211 */ /* 0x080fe200078208ff */
[----:B------:R-:W-:Y:S01]  /*ad20*/  IMAD R9, R12, c[0x0][0x198], RZ ;  /* 0x000066000c097a24 */ /* 0x000fe200078e02ff */
[----:B------:R-:W-:-:S02]  /*ad30*/  LEA R2, P6, R16, R56, 0x1 ;  /* 0x0000003810027211 */ /* 0x000fc400078c08ff */
[-C--:B------:R-:W-:Y:S02]  /*ad40*/  LEA.HI.X.SX32 R7, R14, R58.reuse, 0x1, P2 ;  /* 0x0000003a0e077211 */ /* 0x080fe400010f0eff */
[----:B------:R-:W-:Y:S02]  /*ad50*/  ISETP.LT.AND P2, PT, R12, c[0x0][0x17c], !P0 ;  /* 0x00005f000c007a0c */ /* 0x000fe40004741270 */
[-C--:B------:R-:W-:Y:S02]  /*ad60*/  LEA.HI.X.SX32 R11, R11, R58.reuse, 0x1, P1 ;  /* 0x0000003a0b0b7211 */ /* 0x080fe400008f0eff */
[----:B------:R-:W-:Y:S02]  /*ad70*/  ISETP.LT.AND P1, PT, R13, c[0x0][0x17c], !P0 ;  /* 0x00005f000d007a0c */ /* 0x000fe40004721270 */
[----:B------:R-:W-:Y:S02]  /*ad80*/  ISETP.LT.AND P0, PT, R0, c[0x0][0x17c], !P0 ;  /* 0x00005f0000007a0c */ /* 0x000fe40004701270 */
[----:B------:R-:W-:-:S02]  /*ad90*/  LEA.HI.X.SX32 R3, R16, R58, 0x1, P6 ;  /* 0x0000003a10037211 */ /* 0x000fc400030f0eff */
[----:B------:R-:W-:Y:S02]  /*ada0*/  LEA R8, P6, R9, R56, 0x1 ;  /* 0x0000003809087211 */ /* 0x000fe400078c08ff */
[----:B------:R-:W-:Y:S02]  /*adb0*/  PRMT R51, R51, 0x7632, R51 ;  /* 0x0000763233337816 */ /* 0x000fe40000000033 */
[----:B------:R-:W-:Y:S01]  /*adc0*/  PRMT R55, R55, 0x7632, R55 ;  /* 0x0000763237377816 */ /* 0x000fe20000000037 */
[----:B------:R-:W-:Y:S01]  /*add0*/  IMAD R17, R0, c[0x0][0x198], RZ ;  /* 0x0000660000117a24 */ /* 0x000fe200078e02ff */
[----:B------:R-:W-:Y:S02]  /*ade0*/  PRMT R45, R45, 0x7632, R45 ;  /* 0x000076322d2d7816 */ /* 0x000fe4000000002d */
[----:B------:R-:W-:Y:S02]  /*adf0*/  LEA.HI.X.SX32 R9, R9, R58, 0x1, P6 ;  /* 0x0000003a09097211 */ /* 0x000fe400030f0eff */
[----:B------:R-:W-:Y:S01]  /*ae00*/  PRMT R49, R49, 0x7632, R49 ;  /* 0x0000763231317816 */ /* 0x000fe20000000031 */
[----:B------:R0:W-:Y:S01]  /*ae10*/  @P5 STG.E.U16 [R2.64], R51 ;  /* 0x0000003302005986 */ /* 0x0001e2000c101506 */
[----:B------:R-:W-:-:S03]  /*ae20*/  PRMT R53, R53, 0x7632, R53 ;  /* 0x0000763235357816 */ /* 0x000fc60000000035 */
[----:B------:R0:W-:Y:S01]  /*ae30*/  @P4 STG.E.U16 [R4.64], R55 ;  /* 0x0000003704004986 */ /* 0x0001e2000c101506 */
[----:B------:R-:W-:-:S03]  /*ae40*/  LEA R12, P6, R17, R56, 0x1 ;  /* 0x00000038110c7211 */ /* 0x000fc600078c08ff */
[----:B------:R0:W-:Y:S04]  /*ae50*/  @P3 STG.E.U16 [R6.64], R45 ;  /* 0x0000002d06003986 */ /* 0x0001e8000c101506 */
[----:B------:R0:W-:Y:S01]  /*ae60*/  @P2 STG.E.U16 [R8.64], R49 ;  /* 0x0000003108002986 */ /* 0x0001e2000c101506 */
[----:B------:R-:W-:-:S03]  /*ae70*/  LEA.HI.X.SX32 R13, R17, R58, 0x1, P6 ;  /* 0x0000003a110d7211 */ /* 0x000fc600030f0eff */
[----:B------:R0:W-:Y:S01]  /*ae80*/  @P1 STG.E.U16 [R10.64], R53 ;  /* 0x000000350a001986 */ /* 0x0001e2000c101506 */
[----:B------:R-:W-:Y:S05]  /*ae90*/  @!P0 EXIT ;  /* 0x000000000000894d */ /* 0x000fea0003800000 */
[----:B0-----:R-:W-:-:S05]  /*aea0*/  PRMT R6, R41, 0x7632, R6 ;  /* 0x0000763229067816 */ /* 0x001fca0000000006 */
[----:B------:R-:W-:Y:S01]  /*aeb0*/  STG.E.U16 [R12.64], R6 ;  /* 0x000000060c007986 */ /* 0x000fe2000c101506 */
[----:B------:R-:W-:Y:S05]  /*aec0*/  EXIT ;  /* 0x000000000000794d */ /* 0x000fea0003800000 */
.L_x_3:
[----:B------:R-:W-:-:S00]  /*aed0*/  BRA `(.L_x_3) ;  /* 0xfffffff000007947 */ /* 0x000fc0000383ffff */
[----:B------:R-:W-:-:S00]  /*aee0*/  NOP ;  /* 0x0000000000007918 */ /* 0x000fc00000000000 */
        /* <DEDUP_REMOVED lines=9> */
.L_x_4:


//--------------------- .nv.shared.matmul_kernel  --------------------------
	.section	.nv.shared.matmul_kernel,"aw",@nobits
	.sectionflags	@""
	.align	16
